// auto-generated by cutlass_sweep.gemm — config: {"arch": "sm_100", "cluster_m": 1, "cluster_n": 1, "dtype": "e4m3", "dtype_b": "e4m3", "layout": "nt", "stages": 0, "tile_k": 64, "tile_m": 64, "tile_n": 256}
#include "cutlass/cutlass.h"
#include "cutlass/gemm/collective/collective_builder.hpp"
#include "cutlass/gemm/device/gemm_universal_adapter.h"
#include "cutlass/gemm/kernel/gemm_universal.hpp"
#include "cutlass/epilogue/collective/collective_builder.hpp"

using ElemA = cutlass::float_e4m3_t;
using ElemB = cutlass::float_e4m3_t;
using ElemCD = cutlass::float_e4m3_t;
using Acc  = float;
using TileShape    = cute::Shape<cute::_64, cute::_256, cute::_64>;
using ClusterShape = cute::Shape<cute::_1, cute::_1, cute::_1>;

using CollectiveEpilogue = typename cutlass::epilogue::collective::CollectiveBuilder<
    cutlass::arch::Sm100, cutlass::arch::OpClassTensorOp,
    TileShape, ClusterShape,
    cutlass::epilogue::collective::EpilogueTileAuto,
    Acc, Acc,
    ElemCD, cutlass::layout::RowMajor, 128 / cutlass::sizeof_bits<ElemCD>::value,
    ElemCD, cutlass::layout::RowMajor, 128 / cutlass::sizeof_bits<ElemCD>::value,
    cutlass::epilogue::collective::EpilogueScheduleAuto
  >::CollectiveOp;

using CollectiveMainloop = typename cutlass::gemm::collective::CollectiveBuilder<
    cutlass::arch::Sm100, cutlass::arch::OpClassTensorOp,
    ElemA, cutlass::layout::RowMajor, 128 / cutlass::sizeof_bits<ElemA>::value,
    ElemB, cutlass::layout::ColumnMajor, 128 / cutlass::sizeof_bits<ElemB>::value,
    Acc,
    TileShape, ClusterShape,
    cutlass::gemm::collective::StageCountAutoCarveout<static_cast<int>(sizeof(typename CollectiveEpilogue::SharedStorage))>,
    cutlass::gemm::collective::KernelScheduleAuto
  >::CollectiveOp;

using GemmKernel = cutlass::gemm::kernel::GemmUniversal<
    cute::Shape<int,int,int,int>,
    CollectiveMainloop,
    CollectiveEpilogue
>;
using Gemm = cutlass::gemm::device::GemmUniversalAdapter<GemmKernel>;

// Force the device kernel symbol into the cubin without needing a host main.
auto* _anchor = &cutlass::device_kernel<GemmKernel>;


// ===== COMPILED SASS (sm_100a) =====

	.target	sm_100a

	.elftype	@"ET_EXEC"


//--------------------- .note.nv.tkinfo           --------------------------
	.section	.note.nv.tkinfo,"",@"SHT_NOTE"
	.sectionflags	@"SHF_NOTE_NV_TKINFO"
	.tkinfo
        /*0018*/ 	.word	0x00000002
        /*0030*/ 	.string	""
        /*0030*/ 	.string	"ptxas"
        /*0030*/ 	.string	"Cuda compilation tools, release 13.0, V13.0.88"
        /*0030*/ 	.string	"Build cuda_13.0.r13.0/compiler.36424714_0"
        /*0030*/ 	.string	"-arch sm_100a -m 64 "



//--------------------- .note.nv.cuinfo           --------------------------
	.section	.note.nv.cuinfo,"",@"SHT_NOTE"
	.sectionflags	@"SHF_NOTE_NV_CUINFO"
        /*0018*/ 	.short	0x0002
        /*001a*/ 	.short	0x0064
        /*001c*/ 	.short	0x0082
	.zero		2


//--------------------- .nv.info                  --------------------------
	.section	.nv.info,"",@"SHT_CUDA_INFO"
	.align	4


	//----- nvinfo : EIATTR_REGCOUNT
	.align		4
        /*0000*/ 	.byte	0x04, 0x2f
        /*0002*/ 	.short	(.L_20 - .L_19)
	.align		4
.L_19:
        /*0004*/ 	.word	index@(_ZN7cutlass13device_kernelINS_4gemm6kernel13GemmUniversalIN4cute5tupleIJiiiiEEENS1_10collective13CollectiveMmaINS1_35MainloopSm100TmaUmmaWarpSpecializedILi10ELi2ELi4ENS5_IJNS4_1CILi1EEESB_SB_EEEEENS5_IJNSA_ILi64EEENSA_ILi256EEESE_EEENS_12float_e4m3_tENS5_IJlSB_lEEESH_SI_NS4_8TiledMMAINS4_8MMA_AtomIJNS4_10MMA_TraitsINS4_19SM100_MMA_F8F6F4_SSEJSH_SH_fSE_SF_NS4_17integral_constantINS4_4UMMA5MajorELSP_0EEESQ_NSN_INSO_7ScaleInELSR_0EEESS_EEEEEENS4_6LayoutISC_NS5_IJNSA_ILi0EEESW_SW_EEEEENS5_IJNS4_10UnderscoreESZ_SZ_EEEEENS4_13SM90_TMA_LOADENS4_14ComposedLayoutINS4_7SwizzleILi2ELi4ELi3EEENS4_18smem_ptr_flag_bitsILi8EEENSV_INS5_IJNSA_ILi8EEESE_EEENS5_IJSE_SB_EEEEEEEvNS4_8identityES12_S1C_vS1D_EENS_8epilogue10collective18CollectiveEpilogueINS1F_23Sm100TmaWarpSpecializedILi4ELi2ELi32ELb0ELb0EEEJSG_NS5_IJNSV_ISE_SB_EES1K_EEESH_SI_SH_SI_NS1F_6fusion15FusionCallbacksIS1J_NS1M_17LinearCombinationISH_fSH_fLNS_15FloatRoundStyleE2EEESG_S1L_JEEENS4_5SM1004TMEM4LOAD26SM100_TMEM_LOAD_16dp32b32xES12_S1C_NS4_39AutoVectorizingCopyWithAssumedAlignmentILi128EEENS4_14SM90_TMA_STOREES1C_S1X_S1X_EEEvvEEEEvNT_6ParamsE)
        /*0008*/ 	.word	0x00000079


	//----- nvinfo : EIATTR_FRAME_SIZE
	.align		4
.L_20:
        /*000c*/ 	.byte	0x04, 0x11
        /*000e*/ 	.short	(.L_22 - .L_21)
	.align		4
.L_21:
        /*0010*/ 	.word	index@($__internal_2_$__cuda_sm10x_tcgen05_guardrail_trap_unallocated_columns_being_dealloced)
        /*0014*/ 	.word	0x00000000


	//----- nvinfo : EIATTR_FRAME_SIZE
	.align		4
.L_22:
        /*0018*/ 	.byte	0x04, 0x11
        /*001a*/ 	.short	(.L_24 - .L_23)
	.align		4
.L_23:
        /*001c*/ 	.word	index@($__internal_1_$__cuda_sm10x_tcgen05_guardrail_trap_phase_invalid_during_alloc)
        /*0020*/ 	.word	0x00000000


	//----- nvinfo : EIATTR_FRAME_SIZE
	.align		4
.L_24:
        /*0024*/ 	.byte	0x04, 0x11
        /*0026*/ 	.short	(.L_26 - .L_25)
	.align		4
.L_25:
        /*0028*/ 	.word	index@($__internal_0_$__cuda_sm10x_tcgen05_guardrail_trap_col_being_dealloced_not_returned_by_alloc)
        /*002c*/ 	.word	0x00000000


	//----- nvinfo : EIATTR_FRAME_SIZE
	.align		4
.L_26:
        /*0030*/ 	.byte	0x04, 0x11
        /*0032*/ 	.short	(.L_28 - .L_27)
	.align		4
.L_27:
        /*0034*/ 	.word	index@(_ZN7cutlass13device_kernelINS_4gemm6kernel13GemmUniversalIN4cute5tupleIJiiiiEEENS1_10collective13CollectiveMmaINS1_35MainloopSm100TmaUmmaWarpSpecializedILi10ELi2ELi4ENS5_IJNS4_1CILi1EEESB_SB_EEEEENS5_IJNSA_ILi64EEENSA_ILi256EEESE_EEENS_12float_e4m3_tENS5_IJlSB_lEEESH_SI_NS4_8TiledMMAINS4_8MMA_AtomIJNS4_10MMA_TraitsINS4_19SM100_MMA_F8F6F4_SSEJSH_SH_fSE_SF_NS4_17integral_constantINS4_4UMMA5MajorELSP_0EEESQ_NSN_INSO_7ScaleInELSR_0EEESS_EEEEEENS4_6LayoutISC_NS5_IJNSA_ILi0EEESW_SW_EEEEENS5_IJNS4_10UnderscoreESZ_SZ_EEEEENS4_13SM90_TMA_LOADENS4_14ComposedLayoutINS4_7SwizzleILi2ELi4ELi3EEENS4_18smem_ptr_flag_bitsILi8EEENSV_INS5_IJNSA_ILi8EEESE_EEENS5_IJSE_SB_EEEEEEEvNS4_8identityES12_S1C_vS1D_EENS_8epilogue10collective18CollectiveEpilogueINS1F_23Sm100TmaWarpSpecializedILi4ELi2ELi32ELb0ELb0EEEJSG_NS5_IJNSV_ISE_SB_EES1K_EEESH_SI_SH_SI_NS1F_6fusion15FusionCallbacksIS1J_NS1M_17LinearCombinationISH_fSH_fLNS_15FloatRoundStyleE2EEESG_S1L_JEEENS4_5SM1004TMEM4LOAD26SM100_TMEM_LOAD_16dp32b32xES12_S1C_NS4_39AutoVectorizingCopyWithAssumedAlignmentILi128EEENS4_14SM90_TMA_STOREES1C_S1X_S1X_EEEvvEEEEvNT_6ParamsE)
        /*0038*/ 	.word	0x00000000


	//----- nvinfo : EIATTR_MIN_STACK_SIZE
	.align		4
.L_28:
        /*003c*/ 	.byte	0x04, 0x12
        /*003e*/ 	.short	(.L_30 - .L_29)
	.align		4
.L_29:
        /*0040*/ 	.word	index@(_ZN7cutlass13device_kernelINS_4gemm6kernel13GemmUniversalIN4cute5tupleIJiiiiEEENS1_10collective13CollectiveMmaINS1_35MainloopSm100TmaUmmaWarpSpecializedILi10ELi2ELi4ENS5_IJNS4_1CILi1EEESB_SB_EEEEENS5_IJNSA_ILi64EEENSA_ILi256EEESE_EEENS_12float_e4m3_tENS5_IJlSB_lEEESH_SI_NS4_8TiledMMAINS4_8MMA_AtomIJNS4_10MMA_TraitsINS4_19SM100_MMA_F8F6F4_SSEJSH_SH_fSE_SF_NS4_17integral_constantINS4_4UMMA5MajorELSP_0EEESQ_NSN_INSO_7ScaleInELSR_0EEESS_EEEEEENS4_6LayoutISC_NS5_IJNSA_ILi0EEESW_SW_EEEEENS5_IJNS4_10UnderscoreESZ_SZ_EEEEENS4_13SM90_TMA_LOADENS4_14ComposedLayoutINS4_7SwizzleILi2ELi4ELi3EEENS4_18smem_ptr_flag_bitsILi8EEENSV_INS5_IJNSA_ILi8EEESE_EEENS5_IJSE_SB_EEEEEEEvNS4_8identityES12_S1C_vS1D_EENS_8epilogue10collective18CollectiveEpilogueINS1F_23Sm100TmaWarpSpecializedILi4ELi2ELi32ELb0ELb0EEEJSG_NS5_IJNSV_ISE_SB_EES1K_EEESH_SI_SH_SI_NS1F_6fusion15FusionCallbacksIS1J_NS1M_17LinearCombinationISH_fSH_fLNS_15FloatRoundStyleE2EEESG_S1L_JEEENS4_5SM1004TMEM4LOAD26SM100_TMEM_LOAD_16dp32b32xES12_S1C_NS4_39AutoVectorizingCopyWithAssumedAlignmentILi128EEENS4_14SM90_TMA_STOREES1C_S1X_S1X_EEEvvEEEEvNT_6ParamsE)
        /*0044*/ 	.word	0x00000000
.L_30:


//--------------------- .nv.compat                --------------------------
	.section	.nv.compat,"",@"SHT_CUDA_COMPAT_INFO"
	.align	4
        /*0000*/ 	.byte	0x02, 0x09, 0x01, 0x00, 0x02, 0x02, 0x02, 0x00, 0x02, 0x05, 0x05, 0x00, 0x03, 0x07, 0x01, 0x01
        /*0010*/ 	.byte	0x02, 0x03, 0x01, 0x00, 0x02, 0x06, 0x01, 0x00, 0x04, 0x0b, 0x08, 0x00, 0x09, 0x00, 0x00, 0x00
        /*0020*/ 	.byte	0x00, 0x00, 0x00, 0x00


//--------------------- .nv.info._ZN7cutlass13device_kernelINS_4gemm6kernel13GemmUniversalIN4cute5tupleIJiiiiEEENS1_10collective13CollectiveMmaINS1_35MainloopSm100TmaUmmaWarpSpecializedILi10ELi2ELi4ENS5_IJNS4_1CILi1EEESB_SB_EEEEENS5_IJNSA_ILi64EEENSA_ILi256EEESE_EEENS_12float_e4m3_tENS5_IJlSB_lEEESH_SI_NS4_8TiledMMAINS4_8MMA_AtomIJNS4_10MMA_TraitsINS4_19SM100_MMA_F8F6F4_SSEJSH_SH_fSE_SF_NS4_17integral_constantINS4_4UMMA5MajorELSP_0EEESQ_NSN_INSO_7ScaleInELSR_0EEESS_EEEEEENS4_6LayoutISC_NS5_IJNSA_ILi0EEESW_SW_EEEEENS5_IJNS4_10UnderscoreESZ_SZ_EEEEENS4_13SM90_TMA_LOADENS4_14ComposedLayoutINS4_7SwizzleILi2ELi4ELi3EEENS4_18smem_ptr_flag_bitsILi8EEENSV_INS5_IJNSA_ILi8EEESE_EEENS5_IJSE_SB_EEEEEEEvNS4_8identityES12_S1C_vS1D_EENS_8epilogue10collective18CollectiveEpilogueINS1F_23Sm100TmaWarpSpecializedILi4ELi2ELi32ELb0ELb0EEEJSG_NS5_IJNSV_ISE_SB_EES1K_EEESH_SI_SH_SI_NS1F_6fusion15FusionCallbacksIS1J_NS1M_17LinearCombinationISH_fSH_fLNS_15FloatRoundStyleE2EEESG_S1L_JEEENS4_5SM1004TMEM4LOAD26SM100_TMEM_LOAD_16dp32b32xES12_S1C_NS4_39AutoVectorizingCopyWithAssumedAlignmentILi128EEENS4_14SM90_TMA_STOREES1C_S1X_S1X_EEEvvEEEEvNT_6ParamsE --------------------------
	.section	.nv.info._ZN7cutlass13device_kernelINS_4gemm6kernel13GemmUniversalIN4cute5tupleIJiiiiEEENS1_10collective13CollectiveMmaINS1_35MainloopSm100TmaUmmaWarpSpecializedILi10ELi2ELi4ENS5_IJNS4_1CILi1EEESB_SB_EEEEENS5_IJNSA_ILi64EEENSA_ILi256EEESE_EEENS_12float_e4m3_tENS5_IJlSB_lEEESH_SI_NS4_8TiledMMAINS4_8MMA_AtomIJNS4_10MMA_TraitsINS4_19SM100_MMA_F8F6F4_SSEJSH_SH_fSE_SF_NS4_17integral_constantINS4_4UMMA5MajorELSP_0EEESQ_NSN_INSO_7ScaleInELSR_0EEESS_EEEEEENS4_6LayoutISC_NS5_IJNSA_ILi0EEESW_SW_EEEEENS5_IJNS4_10UnderscoreESZ_SZ_EEEEENS4_13SM90_TMA_LOADENS4_14ComposedLayoutINS4_7SwizzleILi2ELi4ELi3EEENS4_18smem_ptr_flag_bitsILi8EEENSV_INS5_IJNSA_ILi8EEESE_EEENS5_IJSE_SB_EEEEEEEvNS4_8identityES12_S1C_vS1D_EENS_8epilogue10collective18CollectiveEpilogueINS1F_23Sm100TmaWarpSpecializedILi4ELi2ELi32ELb0ELb0EEEJSG_NS5_IJNSV_ISE_SB_EES1K_EEESH_SI_SH_SI_NS1F_6fusion15FusionCallbacksIS1J_NS1M_17LinearCombinationISH_fSH_fLNS_15FloatRoundStyleE2EEESG_S1L_JEEENS4_5SM1004TMEM4LOAD26SM100_TMEM_LOAD_16dp32b32xES12_S1C_NS4_39AutoVectorizingCopyWithAssumedAlignmentILi128EEENS4_14SM90_TMA_STOREES1C_S1X_S1X_EEEvvEEEEvNT_6ParamsE,"",@"SHT_CUDA_INFO"
	.sectionflags	@""
	.align	4


	//----- nvinfo : EIATTR_CUDA_API_VERSION
	.align		4
        /*0000*/ 	.byte	0x04, 0x37
        /*0002*/ 	.short	(.L_32 - .L_31)
.L_31:
        /*0004*/ 	.word	0x00000082


	//----- nvinfo : EIATTR_KPARAM_INFO
	.align		4
.L_32:
        /*0008*/ 	.byte	0x04, 0x17
        /*000a*/ 	.short	(.L_34 - .L_33)
.L_33:
        /*000c*/ 	.word	0x00000000
        /*0010*/ 	.short	0x0000
        /*0012*/ 	.short	0x0000
        /*0014*/ 	.byte	0x00, 0xf0, 0x01, 0x20


	//----- nvinfo : EIATTR_AT_ENTRY_FRAGMENTS
	.align		4
.L_34:
        /*0018*/ 	.byte	0x04, 0x4f
        /*001a*/ 	.short	(.L_36 - .L_35)


	//   ....[0]....
.L_35:
        /*001c*/ 	.word	0x00000006


	//----- nvinfo : EIATTR_RESERVED_SMEM_USED
	.align		4
.L_36:
        /*0020*/ 	.byte	0x01, 0x41
	.zero		2


	//----- nvinfo : EIATTR_SPARSE_MMA_MASK
	.align		4
        /*0024*/ 	.byte	0x03, 0x50
        /*0026*/ 	.short	0x0000


	//----- nvinfo : EIATTR_TCGEN05_1CTA_USED
	.align		4
        /*0028*/ 	.byte	0x01, 0x51
	.zero		2


	//----- nvinfo : EIATTR_MAXREG_COUNT
	.align		4
        /*002c*/ 	.byte	0x03, 0x1b
        /*002e*/ 	.short	0x00ff


	//----- nvinfo : EIATTR_NUM_BARRIERS
	.align		4
        /*0030*/ 	.byte	0x02, 0x4c
        /*0032*/ 	.byte	0x07
	.zero		1


	//----- nvinfo : EIATTR_EXTERNS
	.align		4
        /*0034*/ 	.byte	0x04, 0x0f
        /*0036*/ 	.short	(.L_38 - .L_37)


	//   ....[0]....
	.align		4
.L_37:
        /*0038*/ 	.word	index@(__assertfail)


	//----- nvinfo : EIATTR_MERCURY_ISA_VERSION
	.align		4
.L_38:
        /*003c*/ 	.byte	0x03, 0x5f
        /*003e*/ 	.short	0x0101


	//----- nvinfo : EIATTR_INT_WARP_WIDE_INSTR_OFFSETS
	.align		4
        /*0040*/ 	.byte	0x04, 0x31
        /*0042*/ 	.short	(.L_40 - .L_39)


	//   ....[0]....
.L_39:
        /*0044*/ 	.word	0x00001ed0


	//   ....[1]....
        /*0048*/ 	.word	0x00003bf0


	//   ....[2]....
        /*004c*/ 	.word	0x00003c20


	//   ....[3]....
        /*0050*/ 	.word	0x00003c70


	//   ....[4]....
        /*0054*/ 	.word	0x00004590


	//   ....[5]....
        /*0058*/ 	.word	0x000045f0


	//   ....[6]....
        /*005c*/ 	.word	0x000046d0


	//   ....[7]....
        /*0060*/ 	.word	0x00004740


	//   ....[8]....
        /*0064*/ 	.word	0x00004850


	//   ....[9]....
        /*0068*/ 	.word	0x000048e0


	//   ....[10]....
        /*006c*/ 	.word	0x00004ab0


	//   ....[11]....
        /*0070*/ 	.word	0x00004c10


	//----- nvinfo : EIATTR_COOP_GROUP_MASK_REGIDS
	.align		4
.L_40:
        /*0074*/ 	.byte	0x04, 0x29
        /*0076*/ 	.short	(.L_42 - .L_41)


	//   ....[0]....
.L_41:
        /*0078*/ 	.word	0xffffffff


	//   ....[1]....
        /*007c*/ 	.word	0xffffffff


	//   ....[2]....
        /*0080*/ 	.word	0xffffffff


	//   ....[3]....
        /*0084*/ 	.word	0xffffffff


	//   ....[4]....
        /*0088*/ 	.word	0xffffffff


	//   ....[5]....
        /*008c*/ 	.word	0xffffffff


	//   ....[6]....
        /*0090*/ 	.word	0xffffffff


	//   ....[7]....
        /*0094*/ 	.word	0xffffffff


	//   ....[8]....
        /*0098*/ 	.word	0xffffffff


	//   ....[9]....
        /*009c*/ 	.word	0xffffffff


	//   ....[10]....
        /*00a0*/ 	.word	0xffffffff


	//   ....[11]....
        /*00a4*/ 	.word	0xffffffff


	//   ....[12]....
        /*00a8*/ 	.word	0xffffffff


	//----- nvinfo : EIATTR_COOP_GROUP_INSTR_OFFSETS
	.align		4
.L_42:
        /*00ac*/ 	.byte	0x04, 0x28
        /*00ae*/ 	.short	(.L_44 - .L_43)


	//   ....[0]....
.L_43:
        /*00b0*/ 	.word	0x00000090


	//   ....[1]....
        /*00b4*/ 	.word	0x000004d0


	//   ....[2]....
        /*00b8*/ 	.word	0x00000730


	//   ....[3]....
        /*00bc*/ 	.word	0x000008d0


	//   ....[4]....
        /*00c0*/ 	.word	0x000009d0


	//   ....[5]....
        /*00c4*/ 	.word	0x00000b40


	//   ....[6]....
        /*00c8*/ 	.word	0x00000ce0


	//   ....[7]....
        /*00cc*/ 	.word	0x00001db0


	//   ....[8]....
        /*00d0*/ 	.word	0x00002ef0


	//   ....[9]....
        /*00d4*/ 	.word	0x00003100


	//   ....[10]....
        /*00d8*/ 	.word	0x00003130


	//   ....[11]....
        /*00dc*/ 	.word	0x00003ae0


	//   ....[12]....
        /*00e0*/ 	.word	0x00003d10


	//----- nvinfo : EIATTR_VRC_CTA_INIT_COUNT
	.align		4
.L_44:
        /*00e4*/ 	.byte	0x02, 0x4a
        /*00e6*/ 	.byte	0x80
	.zero		1


	//----- nvinfo : EIATTR_SYSCALL_OFFSETS
	.align		4
        /*00e8*/ 	.byte	0x04, 0x46
        /*00ea*/ 	.short	(.L_46 - .L_45)


	//   ....[0]....
.L_45:
        /*00ec*/ 	.word	0x00005690


	//   ....[1]....
        /*00f0*/ 	.word	0x000057d0


	//   ....[2]....
        /*00f4*/ 	.word	0x00005fd0


	//   ....[3]....
        /*00f8*/ 	.word	0x00006d70


	//   ....[4]....
        /*00fc*/ 	.word	0x00007ad0


	//   ....[5]....
        /*0100*/ 	.word	0x00008860


	//----- nvinfo : EIATTR_MBARRIER_INSTR_OFFSETS
	.align		4
.L_46:
        /*0104*/ 	.byte	0x04, 0x39
        /*0106*/ 	.short	(.L_48 - .L_47)


	//   ....[0]....
.L_47:
        /*0108*/ 	.word	0x000005d0
        /*010c*/ 	.word	0x000000ff
        /*0110*/ 	.word	0x00000000
        /*0114*/ 	.short	0x0100
        /*0116*/ 	.byte	0x05
	.zero		1


	//   ....[1]....
        /*0118*/ 	.word	0x000005e0
        /*011c*/ 	.word	0x000000ff
        /*0120*/ 	.word	0x00000050
        /*0124*/ 	.short	0x0100
        /*0126*/ 	.byte	0x05
	.zero		1


	//   ....[2]....
        /*0128*/ 	.word	0x000005f0
        /*012c*/ 	.word	0x000000ff
        /*0130*/ 	.word	0x00000008
        /*0134*/ 	.short	0x0100
        /*0136*/ 	.byte	0x05
	.zero		1


	//   ....[3]....
        /*0138*/ 	.word	0x00000600
        /*013c*/ 	.word	0x000000ff
        /*0140*/ 	.word	0x00000058
        /*0144*/ 	.short	0x0100
        /*0146*/ 	.byte	0x05
	.zero		1


	//   ....[4]....
        /*0148*/ 	.word	0x00000610
        /*014c*/ 	.word	0x000000ff
        /*0150*/ 	.word	0x00000010
        /*0154*/ 	.short	0x0100
        /*0156*/ 	.byte	0x05
	.zero		1


	//   ....[5]....
        /*0158*/ 	.word	0x00000620
        /*015c*/ 	.word	0x000000ff
        /*0160*/ 	.word	0x00000060
        /*0164*/ 	.short	0x0100
        /*0166*/ 	.byte	0x05
	.zero		1


	//   ....[6]....
        /*0168*/ 	.word	0x00000630
        /*016c*/ 	.word	0x000000ff
        /*0170*/ 	.word	0x00000018
        /*0174*/ 	.short	0x0100
        /*0176*/ 	.byte	0x05
	.zero		1


	//   ....[7]....
        /*0178*/ 	.word	0x00000640
        /*017c*/ 	.word	0x000000ff
        /*0180*/ 	.word	0x00000068
        /*0184*/ 	.short	0x0100
        /*0186*/ 	.byte	0x05
	.zero		1


	//   ....[8]....
        /*0188*/ 	.word	0x00000650
        /*018c*/ 	.word	0x000000ff
        /*0190*/ 	.word	0x00000020
        /*0194*/ 	.short	0x0100
        /*0196*/ 	.byte	0x05
	.zero		1


	//   ....[9]....
        /*0198*/ 	.word	0x00000660
        /*019c*/ 	.word	0x000000ff
        /*01a0*/ 	.word	0x00000070
        /*01a4*/ 	.short	0x0100
        /*01a6*/ 	.byte	0x05
	.zero		1


	//   ....[10]....
        /*01a8*/ 	.word	0x00000670
        /*01ac*/ 	.word	0x000000ff
        /*01b0*/ 	.word	0x00000028
        /*01b4*/ 	.short	0x0100
        /*01b6*/ 	.byte	0x05
	.zero		1


	//   ....[11]....
        /*01b8*/ 	.word	0x00000680
        /*01bc*/ 	.word	0x000000ff
        /*01c0*/ 	.word	0x00000078
        /*01c4*/ 	.short	0x0100
        /*01c6*/ 	.byte	0x05
	.zero		1


	//   ....[12]....
        /*01c8*/ 	.word	0x00000690
        /*01cc*/ 	.word	0x000000ff
        /*01d0*/ 	.word	0x00000030
        /*01d4*/ 	.short	0x0100
        /*01d6*/ 	.byte	0x05
	.zero		1


	//   ....[13]....
        /*01d8*/ 	.word	0x000006a0
        /*01dc*/ 	.word	0x000000ff
        /*01e0*/ 	.word	0x00000080
        /*01e4*/ 	.short	0x0100
        /*01e6*/ 	.byte	0x05
	.zero		1


	//   ....[14]....
        /*01e8*/ 	.word	0x000006b0
        /*01ec*/ 	.word	0x000000ff
        /*01f0*/ 	.word	0x00000038
        /*01f4*/ 	.short	0x0100
        /*01f6*/ 	.byte	0x05
	.zero		1


	//   ....[15]....
        /*01f8*/ 	.word	0x000006c0
        /*01fc*/ 	.word	0x000000ff
        /*0200*/ 	.word	0x00000088
        /*0204*/ 	.short	0x0100
        /*0206*/ 	.byte	0x05
	.zero		1


	//   ....[16]....
        /*0208*/ 	.word	0x000006d0
        /*020c*/ 	.word	0x000000ff
        /*0210*/ 	.word	0x00000040
        /*0214*/ 	.short	0x0100
        /*0216*/ 	.byte	0x05
	.zero		1


	//   ....[17]....
        /*0218*/ 	.word	0x000006e0
        /*021c*/ 	.word	0x000000ff
        /*0220*/ 	.word	0x00000090
        /*0224*/ 	.short	0x0100
        /*0226*/ 	.byte	0x05
	.zero		1


	//   ....[18]....
        /*0228*/ 	.word	0x000006f0
        /*022c*/ 	.word	0x000000ff
        /*0230*/ 	.word	0x00000048
        /*0234*/ 	.short	0x0100
        /*0236*/ 	.byte	0x05
	.zero		1


	//   ....[19]....
        /*0238*/ 	.word	0x00000700
        /*023c*/ 	.word	0x000000ff
        /*0240*/ 	.word	0x00000098
        /*0244*/ 	.short	0x0100
        /*0246*/ 	.byte	0x05
	.zero		1


	//   ....[20]....
        /*0248*/ 	.word	0x00000840
        /*024c*/ 	.word	0x000000ff
        /*0250*/ 	.word	0x000000a0
        /*0254*/ 	.short	0x0100
        /*0256*/ 	.byte	0x07
	.zero		1


	//   ....[21]....
        /*0258*/ 	.word	0x00000850
        /*025c*/ 	.word	0x000000ff
        /*0260*/ 	.word	0x000000c0
        /*0264*/ 	.short	0x0100
        /*0266*/ 	.byte	0x07
	.zero		1


	//   ....[22]....
        /*0268*/ 	.word	0x00000860
        /*026c*/ 	.word	0x000000ff
        /*0270*/ 	.word	0x000000a8
        /*0274*/ 	.short	0x0100
        /*0276*/ 	.byte	0x07
	.zero		1


	//   ....[23]....
        /*0278*/ 	.word	0x00000870
        /*027c*/ 	.word	0x000000ff
        /*0280*/ 	.word	0x000000c8
        /*0284*/ 	.short	0x0100
        /*0286*/ 	.byte	0x07
	.zero		1


	//   ....[24]....
        /*0288*/ 	.word	0x00000880
        /*028c*/ 	.word	0x000000ff
        /*0290*/ 	.word	0x000000b0
        /*0294*/ 	.short	0x0100
        /*0296*/ 	.byte	0x07
	.zero		1


	//   ....[25]....
        /*0298*/ 	.word	0x00000890
        /*029c*/ 	.word	0x000000ff
        /*02a0*/ 	.word	0x000000d0
        /*02a4*/ 	.short	0x0100
        /*02a6*/ 	.byte	0x07
	.zero		1


	//   ....[26]....
        /*02a8*/ 	.word	0x000008a0
        /*02ac*/ 	.word	0x000000ff
        /*02b0*/ 	.word	0x000000b8
        /*02b4*/ 	.short	0x0100
        /*02b6*/ 	.byte	0x07
	.zero		1


	//   ....[27]....
        /*02b8*/ 	.word	0x000008b0
        /*02bc*/ 	.word	0x000000ff
        /*02c0*/ 	.word	0x000000d8
        /*02c4*/ 	.short	0x0100
        /*02c6*/ 	.byte	0x07
	.zero		1


	//   ....[28]....
        /*02c8*/ 	.word	0x000009a0
        /*02cc*/ 	.word	0x000000ff
        /*02d0*/ 	.word	0x000000e0
        /*02d4*/ 	.short	0x0100
        /*02d6*/ 	.byte	0x05
	.zero		1


	//   ....[29]....
        /*02d8*/ 	.word	0x000009b0
        /*02dc*/ 	.word	0x000000ff
        /*02e0*/ 	.word	0x000000e8
        /*02e4*/ 	.short	0x0100
        /*02e6*/ 	.byte	0x05
	.zero		1


	//   ....[30]....
        /*02e8*/ 	.word	0x00000af0
        /*02ec*/ 	.word	0x000000ff
        /*02f0*/ 	.word	0x000000f0
        /*02f4*/ 	.short	0x0100
        /*02f6*/ 	.byte	0x05
	.zero		1


	//   ....[31]....
        /*02f8*/ 	.word	0x00000b00
        /*02fc*/ 	.word	0x000000ff
        /*0300*/ 	.word	0x00000100
        /*0304*/ 	.short	0x0100
        /*0306*/ 	.byte	0x05
	.zero		1


	//   ....[32]....
        /*0308*/ 	.word	0x00000b10
        /*030c*/ 	.word	0x000000ff
        /*0310*/ 	.word	0x000000f8
        /*0314*/ 	.short	0x0100
        /*0316*/ 	.byte	0x05
	.zero		1


	//   ....[33]....
        /*0318*/ 	.word	0x00000b20
        /*031c*/ 	.word	0x000000ff
        /*0320*/ 	.word	0x00000108
        /*0324*/ 	.short	0x0100
        /*0326*/ 	.byte	0x05
	.zero		1


	//   ....[34]....
        /*0328*/ 	.word	0x00000c50
        /*032c*/ 	.word	0x000000ff
        /*0330*/ 	.word	0x00000110
        /*0334*/ 	.short	0x0100
        /*0336*/ 	.byte	0x07
	.zero		1


	//   ....[35]....
        /*0338*/ 	.word	0x00000c60
        /*033c*/ 	.word	0x000000ff
        /*0340*/ 	.word	0x00000130
        /*0344*/ 	.short	0x0100
        /*0346*/ 	.byte	0x07
	.zero		1


	//   ....[36]....
        /*0348*/ 	.word	0x00000c70
        /*034c*/ 	.word	0x000000ff
        /*0350*/ 	.word	0x00000118
        /*0354*/ 	.short	0x0100
        /*0356*/ 	.byte	0x07
	.zero		1


	//   ....[37]....
        /*0358*/ 	.word	0x00000c80
        /*035c*/ 	.word	0x000000ff
        /*0360*/ 	.word	0x00000138
        /*0364*/ 	.short	0x0100
        /*0366*/ 	.byte	0x07
	.zero		1


	//   ....[38]....
        /*0368*/ 	.word	0x00000c90
        /*036c*/ 	.word	0x000000ff
        /*0370*/ 	.word	0x00000120
        /*0374*/ 	.short	0x0100
        /*0376*/ 	.byte	0x07
	.zero		1


	//   ....[39]....
        /*0378*/ 	.word	0x00000ca0
        /*037c*/ 	.word	0x000000ff
        /*0380*/ 	.word	0x00000140
        /*0384*/ 	.short	0x0100
        /*0386*/ 	.byte	0x07
	.zero		1


	//   ....[40]....
        /*0388*/ 	.word	0x00000cb0
        /*038c*/ 	.word	0x000000ff
        /*0390*/ 	.word	0x00000128
        /*0394*/ 	.short	0x0100
        /*0396*/ 	.byte	0x07
	.zero		1


	//   ....[41]....
        /*0398*/ 	.word	0x00000cc0
        /*039c*/ 	.word	0x000000ff
        /*03a0*/ 	.word	0x00000148
        /*03a4*/ 	.short	0x0100
        /*03a6*/ 	.byte	0x07
	.zero		1


	//   ....[42]....
        /*03a8*/ 	.word	0x00000db0
        /*03ac*/ 	.word	0x000000ff
        /*03b0*/ 	.word	0x00000150
        /*03b4*/ 	.short	0x0100
        /*03b6*/ 	.byte	0x05
	.zero		1


	//   ....[43]....
        /*03b8*/ 	.word	0x00000dc0
        /*03bc*/ 	.word	0x000000ff
        /*03c0*/ 	.word	0x00000160
        /*03c4*/ 	.short	0x0100
        /*03c6*/ 	.byte	0x05
	.zero		1


	//   ....[44]....
        /*03c8*/ 	.word	0x00000dd0
        /*03cc*/ 	.word	0x000000ff
        /*03d0*/ 	.word	0x00000158
        /*03d4*/ 	.short	0x0100
        /*03d6*/ 	.byte	0x05
	.zero		1


	//   ....[45]....
        /*03d8*/ 	.word	0x00000de0
        /*03dc*/ 	.word	0x000000ff
        /*03e0*/ 	.word	0x00000168
        /*03e4*/ 	.short	0x0100
        /*03e6*/ 	.byte	0x05
	.zero		1


	//   ....[46]....
        /*03e8*/ 	.word	0x000016b0
        /*03ec*/ 	.word	0x00000002
        /*03f0*/ 	.word	0x00000160
        /*03f4*/ 	.short	0x010a
        /*03f6*/ 	.byte	0xff
	.zero		1


	//   ....[47]....
        /*03f8*/ 	.word	0x000016e0
        /*03fc*/ 	.word	0x00000002
        /*0400*/ 	.word	0x00000150
        /*0404*/ 	.short	0x0101
        /*0406*/ 	.byte	0xff
	.zero		1


	//   ....[48]....
        /*0408*/ 	.word	0x000017b0
        /*040c*/ 	.word	0x000000ff
        /*0410*/ 	.word	0x00000050
        /*0414*/ 	.short	0x010a
        /*0416*/ 	.byte	0x08
	.zero		1


	//   ....[49]....
        /*0418*/ 	.word	0x00001850
        /*041c*/ 	.word	0x000000ff
        /*0420*/ 	.word	0x00000050
        /*0424*/ 	.short	0x010a
        /*0426*/ 	.byte	0x21
	.zero		1


	//   ....[50]....
        /*0428*/ 	.word	0x000019a0
        /*042c*/ 	.word	0x000000ff
        /*0430*/ 	.word	0x00000050
        /*0434*/ 	.short	0x010a
        /*0436*/ 	.byte	0x08
	.zero		1


	//   ....[51]....
        /*0438*/ 	.word	0x00001ab0
        /*043c*/ 	.word	0x000000ff
        /*0440*/ 	.word	0x000000e8
        /*0444*/ 	.short	0x0101
        /*0446*/ 	.byte	0x04
	.zero		1


	//   ....[52]....
        /*0448*/ 	.word	0x00001ad0
        /*044c*/ 	.word	0x000000ff
        /*0450*/ 	.word	0x00000050
        /*0454*/ 	.short	0x010a
        /*0456*/ 	.byte	0x08
	.zero		1


	//   ....[53]....
        /*0458*/ 	.word	0x00001b50
        /*045c*/ 	.word	0x000000ff
        /*0460*/ 	.word	0x00000050
        /*0464*/ 	.short	0x010a
        /*0466*/ 	.byte	0x11
	.zero		1


	//   ....[54]....
        /*0468*/ 	.word	0x00001ca0
        /*046c*/ 	.word	0x000000ff
        /*0470*/ 	.word	0x00000050
        /*0474*/ 	.short	0x010a
        /*0476*/ 	.byte	0x08
	.zero		1


	//   ....[55]....
        /*0478*/ 	.word	0x00001de0
        /*047c*/ 	.word	0x00000002
        /*0480*/ 	.word	0x000000f0
        /*0484*/ 	.short	0x010a
        /*0486*/ 	.byte	0xff
	.zero		1


	//   ....[56]....
        /*0488*/ 	.word	0x00001ea0
        /*048c*/ 	.word	0x00000002
        /*0490*/ 	.word	0x00000000
        /*0494*/ 	.short	0x0101
        /*0496*/ 	.byte	0xff
	.zero		1


	//   ....[57]....
        /*0498*/ 	.word	0x00002400
        /*049c*/ 	.word	0x000000ff
        /*04a0*/ 	.word	0x00000000
        /*04a4*/ 	.short	0x010a
        /*04a6*/ 	.byte	0x05
	.zero		1


	//   ....[58]....
        /*04a8*/ 	.word	0x00002490
        /*04ac*/ 	.word	0x000000ff
        /*04b0*/ 	.word	0x00000000
        /*04b4*/ 	.short	0x010a
        /*04b6*/ 	.byte	0x05
	.zero		1


	//   ....[59]....
        /*04b8*/ 	.word	0x00002520
        /*04bc*/ 	.word	0x000000ff
        /*04c0*/ 	.word	0x00000000
        /*04c4*/ 	.short	0x010a
        /*04c6*/ 	.byte	0x05
	.zero		1


	//   ....[60]....
        /*04c8*/ 	.word	0x000025b0
        /*04cc*/ 	.word	0x000000ff
        /*04d0*/ 	.word	0x00000000
        /*04d4*/ 	.short	0x010a
        /*04d6*/ 	.byte	0x05
	.zero		1


	//   ....[61]....
        /*04d8*/ 	.word	0x00002640
        /*04dc*/ 	.word	0x000000ff
        /*04e0*/ 	.word	0x00000000
        /*04e4*/ 	.short	0x010a
        /*04e6*/ 	.byte	0x05
	.zero		1


	//   ....[62]....
        /*04e8*/ 	.word	0x000026d0
        /*04ec*/ 	.word	0x000000ff
        /*04f0*/ 	.word	0x00000000
        /*04f4*/ 	.short	0x010a
        /*04f6*/ 	.byte	0x05
	.zero		1


	//   ....[63]....
        /*04f8*/ 	.word	0x00002760
        /*04fc*/ 	.word	0x000000ff
        /*0500*/ 	.word	0x00000000
        /*0504*/ 	.short	0x010a
        /*0506*/ 	.byte	0x05
	.zero		1


	//   ....[64]....
        /*0508*/ 	.word	0x000027f0
        /*050c*/ 	.word	0x000000ff
        /*0510*/ 	.word	0x00000000
        /*0514*/ 	.short	0x010a
        /*0516*/ 	.byte	0x05
	.zero		1


	//   ....[65]....
        /*0518*/ 	.word	0x00002880
        /*051c*/ 	.word	0x000000ff
        /*0520*/ 	.word	0x00000000
        /*0524*/ 	.short	0x010a
        /*0526*/ 	.byte	0x05
	.zero		1


	//   ....[66]....
        /*0528*/ 	.word	0x00002920
        /*052c*/ 	.word	0x00000000
        /*0530*/ 	.word	0x00000000
        /*0534*/ 	.short	0x010a
        /*0536*/ 	.byte	0xff
	.zero		1


	//   ....[67]....
        /*0538*/ 	.word	0x00002a40
        /*053c*/ 	.word	0x00000000
        /*0540*/ 	.word	0x00000150
        /*0544*/ 	.short	0x010a
        /*0546*/ 	.byte	0xff
	.zero		1


	//   ....[68]....
        /*0548*/ 	.word	0x00002ab0
        /*054c*/ 	.word	0x00000000
        /*0550*/ 	.word	0x00000000
        /*0554*/ 	.short	0x0101
        /*0556*/ 	.byte	0xff
	.zero		1


	//   ....[69]....
        /*0558*/ 	.word	0x00002ad0
        /*055c*/ 	.word	0x000000ff
        /*0560*/ 	.word	0x00000100
        /*0564*/ 	.short	0x010a
        /*0566*/ 	.byte	0x05
	.zero		1


	//   ....[70]....
        /*0568*/ 	.word	0x00002bf0
        /*056c*/ 	.word	0x00000000
        /*0570*/ 	.word	0x000000f0
        /*0574*/ 	.short	0x010a
        /*0576*/ 	.byte	0xff
	.zero		1


	//   ....[71]....
        /*0578*/ 	.word	0x00002cf0
        /*057c*/ 	.word	0x00000000
        /*0580*/ 	.word	0x00000000
        /*0584*/ 	.short	0x0101
        /*0586*/ 	.byte	0xff
	.zero		1


	//   ....[72]....
        /*0588*/ 	.word	0x00002d80
        /*058c*/ 	.word	0x000000ff
        /*0590*/ 	.word	0x00000100
        /*0594*/ 	.short	0x0106
        /*0596*/ 	.byte	0x05
	.zero		1


	//   ....[73]....
        /*0598*/ 	.word	0x00002da0
        /*059c*/ 	.word	0x000000ff
        /*05a0*/ 	.word	0x00000100
        /*05a4*/ 	.short	0x010a
        /*05a6*/ 	.byte	0x05
	.zero		1


	//   ....[74]....
        /*05a8*/ 	.word	0x00002e30
        /*05ac*/ 	.word	0x000000ff
        /*05b0*/ 	.word	0x00000100
        /*05b4*/ 	.short	0x0106
        /*05b6*/ 	.byte	0x04
	.zero		1


	//   ....[75]....
        /*05b8*/ 	.word	0x00002e70
        /*05bc*/ 	.word	0x00000000
        /*05c0*/ 	.word	0x00000100
        /*05c4*/ 	.short	0x010a
        /*05c6*/ 	.byte	0xff
	.zero		1


	//   ....[76]....
        /*05c8*/ 	.word	0x00003370
        /*05cc*/ 	.word	0x00000000
        /*05d0*/ 	.word	0x000000f0
        /*05d4*/ 	.short	0x010a
        /*05d6*/ 	.byte	0xff
	.zero		1


	//   ....[77]....
        /*05d8*/ 	.word	0x00003470
        /*05dc*/ 	.word	0x00000003
        /*05e0*/ 	.word	0x00000000
        /*05e4*/ 	.short	0x0101
        /*05e6*/ 	.byte	0xff
	.zero		1


	//   ....[78]....
        /*05e8*/ 	.word	0x00003480
        /*05ec*/ 	.word	0x000000ff
        /*05f0*/ 	.word	0x00000000
        /*05f4*/ 	.short	0x010a
        /*05f6*/ 	.byte	0x04
	.zero		1


	//   ....[79]....
        /*05f8*/ 	.word	0x00003500
        /*05fc*/ 	.word	0x000000ff
        /*0600*/ 	.word	0x00000130
        /*0604*/ 	.short	0x010a
        /*0606*/ 	.byte	0x08
	.zero		1


	//   ....[80]....
        /*0608*/ 	.word	0x000035e0
        /*060c*/ 	.word	0x000000ff
        /*0610*/ 	.word	0x00000000
        /*0614*/ 	.short	0x010a
        /*0616*/ 	.byte	0x07
	.zero		1


	//   ....[81]....
        /*0618*/ 	.word	0x00003720
        /*061c*/ 	.word	0x000000ff
        /*0620*/ 	.word	0x00000000
        /*0624*/ 	.short	0x010a
        /*0626*/ 	.byte	0x04
	.zero		1


	//   ....[82]....
        /*0628*/ 	.word	0x00003910
        /*062c*/ 	.word	0x000000ff
        /*0630*/ 	.word	0x00000000
        /*0634*/ 	.short	0x010a
        /*0636*/ 	.byte	0x05
	.zero		1


	//   ....[83]....
        /*0638*/ 	.word	0x000039a0
        /*063c*/ 	.word	0x000000ff
        /*0640*/ 	.word	0x00000000
        /*0644*/ 	.short	0x010a
        /*0646*/ 	.byte	0x05
	.zero		1


	//   ....[84]....
        /*0648*/ 	.word	0x00003a30
        /*064c*/ 	.word	0x000000ff
        /*0650*/ 	.word	0x00000000
        /*0654*/ 	.short	0x010a
        /*0656*/ 	.byte	0x05
	.zero		1


	//   ....[85]....
        /*0658*/ 	.word	0x00003ac0
        /*065c*/ 	.word	0x000000ff
        /*0660*/ 	.word	0x00000000
        /*0664*/ 	.short	0x010a
        /*0666*/ 	.byte	0x07
	.zero		1


	//   ....[86]....
        /*0668*/ 	.word	0x00003f40
        /*066c*/ 	.word	0x00000000
        /*0670*/ 	.word	0x000000f0
        /*0674*/ 	.short	0x010a
        /*0676*/ 	.byte	0xff
	.zero		1


	//   ....[87]....
        /*0678*/ 	.word	0x00004000
        /*067c*/ 	.word	0x00000000
        /*0680*/ 	.word	0x00000000
        /*0684*/ 	.short	0x0101
        /*0686*/ 	.byte	0xff
	.zero		1


	//   ....[88]....
        /*0688*/ 	.word	0x00004320
        /*068c*/ 	.word	0x000000ff
        /*0690*/ 	.word	0x000000e8
        /*0694*/ 	.short	0x010a
        /*0696*/ 	.byte	0x07
	.zero		1


	//   ....[89]....
        /*0698*/ 	.word	0x00004510
        /*069c*/ 	.word	0x000000ff
        /*06a0*/ 	.word	0x000000c0
        /*06a4*/ 	.short	0x010a
        /*06a6*/ 	.byte	0x07
	.zero		1


	//   ....[90]....
        /*06a8*/ 	.word	0x00004680
        /*06ac*/ 	.word	0x000000ff
        /*06b0*/ 	.word	0x000000a0
        /*06b4*/ 	.short	0x010b
        /*06b6*/ 	.byte	0x07
	.zero		1


	//   ....[91]....
        /*06b8*/ 	.word	0x00004690
        /*06bc*/ 	.word	0x000000ff
        /*06c0*/ 	.word	0x00000000
        /*06c4*/ 	.short	0x0101
        /*06c6*/ 	.byte	0x08
	.zero		1


	//   ....[92]....
        /*06c8*/ 	.word	0x000046a0
        /*06cc*/ 	.word	0x000000ff
        /*06d0*/ 	.word	0x000000c8
        /*06d4*/ 	.short	0x010a
        /*06d6*/ 	.byte	0x07
	.zero		1


	//   ....[93]....
        /*06d8*/ 	.word	0x000047f0
        /*06dc*/ 	.word	0x000000ff
        /*06e0*/ 	.word	0x000000a8
        /*06e4*/ 	.short	0x010b
        /*06e6*/ 	.byte	0x07
	.zero		1


	//   ....[94]....
        /*06e8*/ 	.word	0x00004800
        /*06ec*/ 	.word	0x000000ff
        /*06f0*/ 	.word	0x00000000
        /*06f4*/ 	.short	0x0101
        /*06f6*/ 	.byte	0x08
	.zero		1


	//   ....[95]....
        /*06f8*/ 	.word	0x00004810
        /*06fc*/ 	.word	0x000000ff
        /*0700*/ 	.word	0x000000d0
        /*0704*/ 	.short	0x010a
        /*0706*/ 	.byte	0x07
	.zero		1


	//   ....[96]....
        /*0708*/ 	.word	0x00004990
        /*070c*/ 	.word	0x000000ff
        /*0710*/ 	.word	0x000000b0
        /*0714*/ 	.short	0x010b
        /*0716*/ 	.byte	0x07
	.zero		1


	//   ....[97]....
        /*0718*/ 	.word	0x000049d0
        /*071c*/ 	.word	0x000000ff
        /*0720*/ 	.word	0x00000000
        /*0724*/ 	.short	0x0101
        /*0726*/ 	.byte	0x08
	.zero		1


	//   ....[98]....
        /*0728*/ 	.word	0x00004a10
        /*072c*/ 	.word	0x000000ff
        /*0730*/ 	.word	0x000000d8
        /*0734*/ 	.short	0x010a
        /*0736*/ 	.byte	0x07
	.zero		1


	//   ....[99]....
        /*0738*/ 	.word	0x00004c50
        /*073c*/ 	.word	0x000000ff
        /*0740*/ 	.word	0x000000b8
        /*0744*/ 	.short	0x010b
        /*0746*/ 	.byte	0x07
	.zero		1


	//   ....[100]....
        /*0748*/ 	.word	0x00004c70
        /*074c*/ 	.word	0x000000ff
        /*0750*/ 	.word	0x00000000
        /*0754*/ 	.short	0x0101
        /*0756*/ 	.byte	0x0d
	.zero		1


	//   ....[101]....
        /*0758*/ 	.word	0x00004ca0
        /*075c*/ 	.word	0x000000ff
        /*0760*/ 	.word	0x000000c0
        /*0764*/ 	.short	0x010a
        /*0766*/ 	.byte	0x07
	.zero		1


	//   ....[102]....
        /*0768*/ 	.word	0x00004cc0
        /*076c*/ 	.word	0x000000ff
        /*0770*/ 	.word	0x000000c8
        /*0774*/ 	.short	0x010a
        /*0776*/ 	.byte	0x07
	.zero		1


	//   ....[103]....
        /*0778*/ 	.word	0x00004ce0
        /*077c*/ 	.word	0x000000ff
        /*0780*/ 	.word	0x000000d0
        /*0784*/ 	.short	0x010a
        /*0786*/ 	.byte	0x07
	.zero		1


	//   ....[104]....
        /*0788*/ 	.word	0x00004d20
        /*078c*/ 	.word	0x00000000
        /*0790*/ 	.word	0x000000d8
        /*0794*/ 	.short	0x010a
        /*0796*/ 	.byte	0xff
	.zero		1


	//   ....[105]....
        /*0798*/ 	.word	0x00005060
        /*079c*/ 	.word	0x00000000
        /*07a0*/ 	.word	0x000000f0
        /*07a4*/ 	.short	0x010a
        /*07a6*/ 	.byte	0xff
	.zero		1


	//   ....[106]....
        /*07a8*/ 	.word	0x00005170
        /*07ac*/ 	.word	0x00000000
        /*07b0*/ 	.word	0x00000000
        /*07b4*/ 	.short	0x0101
        /*07b6*/ 	.byte	0xff
	.zero		1


	//   ....[107]....
        /*07b8*/ 	.word	0x00005b90
        /*07bc*/ 	.word	0x00000002
        /*07c0*/ 	.word	0x000000a0
        /*07c4*/ 	.short	0x010a
        /*07c6*/ 	.byte	0xff
	.zero		1


	//   ....[108]....
        /*07c8*/ 	.word	0x00005bd0
        /*07cc*/ 	.word	0x00000071
        /*07d0*/ 	.word	0x00000110
        /*07d4*/ 	.short	0x010a
        /*07d6*/ 	.byte	0xff
	.zero		1


	//   ....[109]....
        /*07d8*/ 	.word	0x00005d10
        /*07dc*/ 	.word	0x00000002
        /*07e0*/ 	.word	0x000000a0
        /*07e4*/ 	.short	0x010a
        /*07e6*/ 	.byte	0xff
	.zero		1


	//   ....[110]....
        /*07e8*/ 	.word	0x00005e30
        /*07ec*/ 	.word	0x00000000
        /*07f0*/ 	.word	0x00000000
        /*07f4*/ 	.short	0x0101
        /*07f6*/ 	.byte	0xff
	.zero		1


	//   ....[111]....
        /*07f8*/ 	.word	0x00005eb0
        /*07fc*/ 	.word	0x00000071
        /*0800*/ 	.word	0x00000110
        /*0804*/ 	.short	0x010a
        /*0806*/ 	.byte	0xff
	.zero		1


	//   ....[112]....
        /*0808*/ 	.word	0x00006a00
        /*080c*/ 	.word	0x00000000
        /*0810*/ 	.word	0x000000a0
        /*0814*/ 	.short	0x010a
        /*0816*/ 	.byte	0xff
	.zero		1


	//   ....[113]....
        /*0818*/ 	.word	0x00006ac0
        /*081c*/ 	.word	0x00000000
        /*0820*/ 	.word	0x000000a0
        /*0824*/ 	.short	0x010a
        /*0826*/ 	.byte	0xff
	.zero		1


	//   ....[114]....
        /*0828*/ 	.word	0x00006bf0
        /*082c*/ 	.word	0x00000000
        /*0830*/ 	.word	0x00000000
        /*0834*/ 	.short	0x0101
        /*0836*/ 	.byte	0xff
	.zero		1


	//   ....[115]....
        /*0838*/ 	.word	0x00007760
        /*083c*/ 	.word	0x00000000
        /*0840*/ 	.word	0x000000a0
        /*0844*/ 	.short	0x010a
        /*0846*/ 	.byte	0xff
	.zero		1


	//   ....[116]....
        /*0848*/ 	.word	0x00007820
        /*084c*/ 	.word	0x00000000
        /*0850*/ 	.word	0x000000a0
        /*0854*/ 	.short	0x010a
        /*0856*/ 	.byte	0xff
	.zero		1


	//   ....[117]....
        /*0858*/ 	.word	0x00007950
        /*085c*/ 	.word	0x00000000
        /*0860*/ 	.word	0x00000000
        /*0864*/ 	.short	0x0101
        /*0866*/ 	.byte	0xff
	.zero		1


	//   ....[118]....
        /*0868*/ 	.word	0x000084f0
        /*086c*/ 	.word	0x00000000
        /*0870*/ 	.word	0x000000a0
        /*0874*/ 	.short	0x010a
        /*0876*/ 	.byte	0xff
	.zero		1


	//   ....[119]....
        /*0878*/ 	.word	0x000085b0
        /*087c*/ 	.word	0x00000000
        /*0880*/ 	.word	0x000000a0
        /*0884*/ 	.short	0x010a
        /*0886*/ 	.byte	0xff
	.zero		1


	//   ....[120]....
        /*0888*/ 	.word	0x000086e0
        /*088c*/ 	.word	0x00000000
        /*0890*/ 	.word	0x00000000
        /*0894*/ 	.short	0x0101
        /*0896*/ 	.byte	0xff
	.zero		1


	//   ....[121]....
        /*0898*/ 	.word	0x00008b20
        /*089c*/ 	.word	0x000000ff
        /*08a0*/ 	.word	0x00000000
        /*08a4*/ 	.short	0x0101
        /*08a6*/ 	.byte	0x05
	.zero		1


	//   ....[122]....
        /*08a8*/ 	.word	0x00009360
        /*08ac*/ 	.word	0x00000002
        /*08b0*/ 	.word	0x00000160
        /*08b4*/ 	.short	0x010a
        /*08b6*/ 	.byte	0xff
	.zero		1


	//   ....[123]....
        /*08b8*/ 	.word	0x000093c0
        /*08bc*/ 	.word	0x00000002
        /*08c0*/ 	.word	0x00000050
        /*08c4*/ 	.short	0x010a
        /*08c6*/ 	.byte	0xff
	.zero		1


	//   ....[124]....
        /*08c8*/ 	.word	0x00009420
        /*08cc*/ 	.word	0x00000002
        /*08d0*/ 	.word	0x00000050
        /*08d4*/ 	.short	0x010a
        /*08d6*/ 	.byte	0xff
	.zero		1


	//   ....[125]....
        /*08d8*/ 	.word	0x00009470
        /*08dc*/ 	.word	0x00000002
        /*08e0*/ 	.word	0x000000f0
        /*08e4*/ 	.short	0x010a
        /*08e6*/ 	.byte	0xff
	.zero		1


	//   ....[126]....
        /*08e8*/ 	.word	0x000094d0
        /*08ec*/ 	.word	0x00000000
        /*08f0*/ 	.word	0x00000000
        /*08f4*/ 	.short	0x010a
        /*08f6*/ 	.byte	0xff
	.zero		1


	//   ....[127]....
        /*08f8*/ 	.word	0x00009530
        /*08fc*/ 	.word	0x00000000
        /*0900*/ 	.word	0x00000000
        /*0904*/ 	.short	0x010a
        /*0906*/ 	.byte	0xff
	.zero		1


	//   ....[128]....
        /*0908*/ 	.word	0x00009590
        /*090c*/ 	.word	0x00000000
        /*0910*/ 	.word	0x00000000
        /*0914*/ 	.short	0x010a
        /*0916*/ 	.byte	0xff
	.zero		1


	//   ....[129]....
        /*0918*/ 	.word	0x000095f0
        /*091c*/ 	.word	0x00000000
        /*0920*/ 	.word	0x00000000
        /*0924*/ 	.short	0x010a
        /*0926*/ 	.byte	0xff
	.zero		1


	//   ....[130]....
        /*0928*/ 	.word	0x00009650
        /*092c*/ 	.word	0x00000000
        /*0930*/ 	.word	0x00000000
        /*0934*/ 	.short	0x010a
        /*0936*/ 	.byte	0xff
	.zero		1


	//   ....[131]....
        /*0938*/ 	.word	0x000096b0
        /*093c*/ 	.word	0x00000000
        /*0940*/ 	.word	0x00000000
        /*0944*/ 	.short	0x010a
        /*0946*/ 	.byte	0xff
	.zero		1


	//   ....[132]....
        /*0948*/ 	.word	0x00009710
        /*094c*/ 	.word	0x00000000
        /*0950*/ 	.word	0x00000000
        /*0954*/ 	.short	0x010a
        /*0956*/ 	.byte	0xff
	.zero		1


	//   ....[133]....
        /*0958*/ 	.word	0x00009770
        /*095c*/ 	.word	0x00000000
        /*0960*/ 	.word	0x00000000
        /*0964*/ 	.short	0x010a
        /*0966*/ 	.byte	0xff
	.zero		1


	//   ....[134]....
        /*0968*/ 	.word	0x000097d0
        /*096c*/ 	.word	0x00000000
        /*0970*/ 	.word	0x00000000
        /*0974*/ 	.short	0x010a
        /*0976*/ 	.byte	0xff
	.zero		1


	//   ....[135]....
        /*0978*/ 	.word	0x00009820
        /*097c*/ 	.word	0x00000000
        /*0980*/ 	.word	0x00000150
        /*0984*/ 	.short	0x010a
        /*0986*/ 	.byte	0xff
	.zero		1


	//   ....[136]....
        /*0988*/ 	.word	0x00009880
        /*098c*/ 	.word	0x00000000
        /*0990*/ 	.word	0x00000100
        /*0994*/ 	.short	0x010a
        /*0996*/ 	.byte	0xff
	.zero		1


	//   ....[137]....
        /*0998*/ 	.word	0x000098d0
        /*099c*/ 	.word	0x00000000
        /*09a0*/ 	.word	0x000000f0
        /*09a4*/ 	.short	0x010a
        /*09a6*/ 	.byte	0xff
	.zero		1


	//   ....[138]....
        /*09a8*/ 	.word	0x00009930
        /*09ac*/ 	.word	0x00000000
        /*09b0*/ 	.word	0x00000100
        /*09b4*/ 	.short	0x010a
        /*09b6*/ 	.byte	0xff
	.zero		1


	//   ....[139]....
        /*09b8*/ 	.word	0x00009980
        /*09bc*/ 	.word	0x00000000
        /*09c0*/ 	.word	0x000000f0
        /*09c4*/ 	.short	0x010a
        /*09c6*/ 	.byte	0xff
	.zero		1


	//   ....[140]....
        /*09c8*/ 	.word	0x000099e0
        /*09cc*/ 	.word	0x00000002
        /*09d0*/ 	.word	0x00000130
        /*09d4*/ 	.short	0x010a
        /*09d6*/ 	.byte	0xff
	.zero		1


	//   ....[141]....
        /*09d8*/ 	.word	0x00009a40
        /*09dc*/ 	.word	0x00000000
        /*09e0*/ 	.word	0x00000000
        /*09e4*/ 	.short	0x010a
        /*09e6*/ 	.byte	0xff
	.zero		1


	//   ....[142]....
        /*09e8*/ 	.word	0x00009aa0
        /*09ec*/ 	.word	0x00000000
        /*09f0*/ 	.word	0x00000000
        /*09f4*/ 	.short	0x010a
        /*09f6*/ 	.byte	0xff
	.zero		1


	//   ....[143]....
        /*09f8*/ 	.word	0x00009b00
        /*09fc*/ 	.word	0x00000000
        /*0a00*/ 	.word	0x00000000
        /*0a04*/ 	.short	0x010a
        /*0a06*/ 	.byte	0xff
	.zero		1


	//   ....[144]....
        /*0a08*/ 	.word	0x00009b60
        /*0a0c*/ 	.word	0x00000000
        /*0a10*/ 	.word	0x00000000
        /*0a14*/ 	.short	0x010a
        /*0a16*/ 	.byte	0xff
	.zero		1


	//   ....[145]....
        /*0a18*/ 	.word	0x00009bc0
        /*0a1c*/ 	.word	0x00000000
        /*0a20*/ 	.word	0x00000000
        /*0a24*/ 	.short	0x010a
        /*0a26*/ 	.byte	0xff
	.zero		1


	//   ....[146]....
        /*0a28*/ 	.word	0x00009c10
        /*0a2c*/ 	.word	0x00000000
        /*0a30*/ 	.word	0x000000f0
        /*0a34*/ 	.short	0x010a
        /*0a36*/ 	.byte	0xff
	.zero		1


	//   ....[147]....
        /*0a38*/ 	.word	0x00009c70
        /*0a3c*/ 	.word	0x00000000
        /*0a40*/ 	.word	0x000000e8
        /*0a44*/ 	.short	0x010a
        /*0a46*/ 	.byte	0xff
	.zero		1


	//   ....[148]....
        /*0a48*/ 	.word	0x00009cd0
        /*0a4c*/ 	.word	0x00000000
        /*0a50*/ 	.word	0x000000c0
        /*0a54*/ 	.short	0x010a
        /*0a56*/ 	.byte	0xff
	.zero		1


	//   ....[149]....
        /*0a58*/ 	.word	0x00009d30
        /*0a5c*/ 	.word	0x00000000
        /*0a60*/ 	.word	0x000000c8
        /*0a64*/ 	.short	0x010a
        /*0a66*/ 	.byte	0xff
	.zero		1


	//   ....[150]....
        /*0a68*/ 	.word	0x00009d90
        /*0a6c*/ 	.word	0x00000000
        /*0a70*/ 	.word	0x000000d0
        /*0a74*/ 	.short	0x010a
        /*0a76*/ 	.byte	0xff
	.zero		1


	//   ....[151]....
        /*0a78*/ 	.word	0x00009df0
        /*0a7c*/ 	.word	0x00000000
        /*0a80*/ 	.word	0x000000d8
        /*0a84*/ 	.short	0x010a
        /*0a86*/ 	.byte	0xff
	.zero		1


	//   ....[152]....
        /*0a88*/ 	.word	0x00009e50
        /*0a8c*/ 	.word	0x00000000
        /*0a90*/ 	.word	0x000000c0
        /*0a94*/ 	.short	0x010a
        /*0a96*/ 	.byte	0xff
	.zero		1


	//   ....[153]....
        /*0a98*/ 	.word	0x00009eb0
        /*0a9c*/ 	.word	0x00000000
        /*0aa0*/ 	.word	0x000000c8
        /*0aa4*/ 	.short	0x010a
        /*0aa6*/ 	.byte	0xff
	.zero		1


	//   ....[154]....
        /*0aa8*/ 	.word	0x00009f10
        /*0aac*/ 	.word	0x00000000
        /*0ab0*/ 	.word	0x000000d0
        /*0ab4*/ 	.short	0x010a
        /*0ab6*/ 	.byte	0xff
	.zero		1


	//   ....[155]....
        /*0ab8*/ 	.word	0x00009f60
        /*0abc*/ 	.word	0x00000000
        /*0ac0*/ 	.word	0x000000f0
        /*0ac4*/ 	.short	0x010a
        /*0ac6*/ 	.byte	0xff
	.zero		1


	//   ....[156]....
        /*0ac8*/ 	.word	0x00009fb0
        /*0acc*/ 	.word	0x00000002
        /*0ad0*/ 	.word	0x000000a0
        /*0ad4*/ 	.short	0x010a
        /*0ad6*/ 	.byte	0xff
	.zero		1


	//   ....[157]....
        /*0ad8*/ 	.word	0x0000a000
        /*0adc*/ 	.word	0x00000071
        /*0ae0*/ 	.word	0x00000110
        /*0ae4*/ 	.short	0x010a
        /*0ae6*/ 	.byte	0xff
	.zero		1


	//   ....[158]....
        /*0ae8*/ 	.word	0x0000a050
        /*0aec*/ 	.word	0x00000000
        /*0af0*/ 	.word	0x000000a0
        /*0af4*/ 	.short	0x010a
        /*0af6*/ 	.byte	0xff
	.zero		1


	//   ....[159]....
        /*0af8*/ 	.word	0x0000a0a0
        /*0afc*/ 	.word	0x00000000
        /*0b00*/ 	.word	0x000000a0
        /*0b04*/ 	.short	0x010a
        /*0b06*/ 	.byte	0xff
	.zero		1


	//   ....[160]....
        /*0b08*/ 	.word	0x0000a0f0
        /*0b0c*/ 	.word	0x00000000
        /*0b10*/ 	.word	0x000000a0
        /*0b14*/ 	.short	0x010a
        /*0b16*/ 	.byte	0xff
	.zero		1


	//----- nvinfo : EIATTR_NUM_MBARRIERS
	.align		4
.L_48:
        /*0b18*/ 	.byte	0x03, 0x38
        /*0b1a*/ 	.short	0x002e


	//----- nvinfo : EIATTR_EXIT_INSTR_OFFSETS
	.align		4
        /*0b1c*/ 	.byte	0x04, 0x1c
        /*0b1e*/ 	.short	(.L_50 - .L_49)


	//   ....[0]....
.L_49:
        /*0b20*/ 	.word	0x00002950


	//   ....[1]....
        /*0b24*/ 	.word	0x00002e40


	//   ....[2]....
        /*0b28*/ 	.word	0x00002ea0


	//   ....[3]....
        /*0b2c*/ 	.word	0x00003d20


	//   ....[4]....
        /*0b30*/ 	.word	0x00004d50


	//   ....[5]....
        /*0b34*/ 	.word	0x00004d90


	//   ....[6]....
        /*0b38*/ 	.word	0x00009350


	//----- nvinfo : EIATTR_MAX_THREADS
	.align		4
.L_50:
        /*0b3c*/ 	.byte	0x04, 0x05
        /*0b3e*/ 	.short	(.L_52 - .L_51)
.L_51:
        /*0b40*/ 	.word	0x00000100
        /*0b44*/ 	.word	0x00000001
        /*0b48*/ 	.word	0x00000001


	//----- nvinfo : EIATTR_CRS_STACK_SIZE
	.align		4
.L_52:
        /*0b4c*/ 	.byte	0x04, 0x1e
        /*0b4e*/ 	.short	(.L_54 - .L_53)
.L_53:
        /*0b50*/ 	.word	0x00000000


	//----- nvinfo : EIATTR_CBANK_PARAM_SIZE
	.align		4
.L_54:
        /*0b54*/ 	.byte	0x03, 0x19
        /*0b56*/ 	.short	0x0800


	//----- nvinfo : EIATTR_PARAM_CBANK
	.align		4
        /*0b58*/ 	.byte	0x04, 0x0a
        /*0b5a*/ 	.short	(.L_56 - .L_55)
	.align		4
.L_55:
        /*0b5c*/ 	.word	index@(.nv.constant0._ZN7cutlass13device_kernelINS_4gemm6kernel13GemmUniversalIN4cute5tupleIJiiiiEEENS1_10collective13CollectiveMmaINS1_35MainloopSm100TmaUmmaWarpSpecializedILi10ELi2ELi4ENS5_IJNS4_1CILi1EEESB_SB_EEEEENS5_IJNSA_ILi64EEENSA_ILi256EEESE_EEENS_12float_e4m3_tENS5_IJlSB_lEEESH_SI_NS4_8TiledMMAINS4_8MMA_AtomIJNS4_10MMA_TraitsINS4_19SM100_MMA_F8F6F4_SSEJSH_SH_fSE_SF_NS4_17integral_constantINS4_4UMMA5MajorELSP_0EEESQ_NSN_INSO_7ScaleInELSR_0EEESS_EEEEEENS4_6LayoutISC_NS5_IJNSA_ILi0EEESW_SW_EEEEENS5_IJNS4_10UnderscoreESZ_SZ_EEEEENS4_13SM90_TMA_LOADENS4_14ComposedLayoutINS4_7SwizzleILi2ELi4ELi3EEENS4_18smem_ptr_flag_bitsILi8EEENSV_INS5_IJNSA_ILi8EEESE_EEENS5_IJSE_SB_EEEEEEEvNS4_8identityES12_S1C_vS1D_EENS_8epilogue10collective18CollectiveEpilogueINS1F_23Sm100TmaWarpSpecializedILi4ELi2ELi32ELb0ELb0EEEJSG_NS5_IJNSV_ISE_SB_EES1K_EEESH_SI_SH_SI_NS1F_6fusion15FusionCallbacksIS1J_NS1M_17LinearCombinationISH_fSH_fLNS_15FloatRoundStyleE2EEESG_S1L_JEEENS4_5SM1004TMEM4LOAD26SM100_TMEM_LOAD_16dp32b32xES12_S1C_NS4_39AutoVectorizingCopyWithAssumedAlignmentILi128EEENS4_14SM90_TMA_STOREES1C_S1X_S1X_EEEvvEEEEvNT_6ParamsE)
        /*0b60*/ 	.short	0x0380
        /*0b62*/ 	.short	0x0800


	//----- nvinfo : EIATTR_SW_WAR
	.align		4
.L_56:
        /*0b64*/ 	.byte	0x04, 0x36
        /*0b66*/ 	.short	(.L_58 - .L_57)
.L_57:
        /*0b68*/ 	.word	0x00000008
.L_58:


//--------------------- .nv.callgraph             --------------------------
	.section	.nv.callgraph,"",@"SHT_CUDA_CALLGRAPH"
	.align	4
	.sectionentsize	8
	.align		4
        /*0000*/ 	.word	0x00000000
	.align		4
        /*0004*/ 	.word	0xffffffff
	.align		4
        /*0008*/ 	.word	index@(_ZN7cutlass13device_kernelINS_4gemm6kernel13GemmUniversalIN4cute5tupleIJiiiiEEENS1_10collective13CollectiveMmaINS1_35MainloopSm100TmaUmmaWarpSpecializedILi10ELi2ELi4ENS5_IJNS4_1CILi1EEESB_SB_EEEEENS5_IJNSA_ILi64EEENSA_ILi256EEESE_EEENS_12float_e4m3_tENS5_IJlSB_lEEESH_SI_NS4_8TiledMMAINS4_8MMA_AtomIJNS4_10MMA_TraitsINS4_19SM100_MMA_F8F6F4_SSEJSH_SH_fSE_SF_NS4_17integral_constantINS4_4UMMA5MajorELSP_0EEESQ_NSN_INSO_7ScaleInELSR_0EEESS_EEEEEENS4_6LayoutISC_NS5_IJNSA_ILi0EEESW_SW_EEEEENS5_IJNS4_10UnderscoreESZ_SZ_EEEEENS4_13SM90_TMA_LOADENS4_14ComposedLayoutINS4_7SwizzleILi2ELi4ELi3EEENS4_18smem_ptr_flag_bitsILi8EEENSV_INS5_IJNSA_ILi8EEESE_EEENS5_IJSE_SB_EEEEEEEvNS4_8identityES12_S1C_vS1D_EENS_8epilogue10collective18CollectiveEpilogueINS1F_23Sm100TmaWarpSpecializedILi4ELi2ELi32ELb0ELb0EEEJSG_NS5_IJNSV_ISE_SB_EES1K_EEESH_SI_SH_SI_NS1F_6fusion15FusionCallbacksIS1J_NS1M_17LinearCombinationISH_fSH_fLNS_15FloatRoundStyleE2EEESG_S1L_JEEENS4_5SM1004TMEM4LOAD26SM100_TMEM_LOAD_16dp32b32xES12_S1C_NS4_39AutoVectorizingCopyWithAssumedAlignmentILi128EEENS4_14SM90_TMA_STOREES1C_S1X_S1X_EEEvvEEEEvNT_6ParamsE)
	.align		4
        /*000c*/ 	.word	index@(__assertfail)
	.align		4
        /*0010*/ 	.word	0x00000000
	.align		4
        /*0014*/ 	.word	0xfffffffe
	.align		4
        /*0018*/ 	.word	0x00000000
	.align		4
        /*001c*/ 	.word	0xfffffffd
	.align		4
        /*0020*/ 	.word	0x00000000
	.align		4
        /*0024*/ 	.word	0xfffffffc


//--------------------- .nv.constant4             --------------------------
	.section	.nv.constant4,"a",@progbits
	.align	8
	.align		8
.nv.constant4:
        /*0000*/ 	.dword	__assertfail
	.align		8
        /*0008*/ 	.dword	__unnamed_1
	.align		8
        /*0010*/ 	.dword	__unnamed_2
	.align		8
        /*0018*/ 	.dword	__unnamed_3
	.align		8
        /*0020*/ 	.dword	_ZN40_INTERNAL_e6d2e264_4_k_cu_888836be_277844cuda3std3__45__cpo5beginE
	.align		8
        /*0028*/ 	.dword	_ZN40_INTERNAL_e6d2e264_4_k_cu_888836be_277844cuda3std3__45__cpo3endE
	.align		8
        /*0030*/ 	.dword	_ZN40_INTERNAL_e6d2e264_4_k_cu_888836be_277844cuda3std3__45__cpo6cbeginE
	.align		8
        /*0038*/ 	.dword	_ZN40_INTERNAL_e6d2e264_4_k_cu_888836be_277844cuda3std3__45__cpo4cendE
	.align		8
        /*0040*/ 	.dword	_ZN40_INTERNAL_e6d2e264_4_k_cu_888836be_277844cuda3std3__442_GLOBAL__N__e6d2e264_4_k_cu_888836be_277846ignoreE
	.align		8
        /*0048*/ 	.dword	_ZN40_INTERNAL_e6d2e264_4_k_cu_888836be_277844cuda3std3__419piecewise_constructE
	.align		8
        /*0050*/ 	.dword	_ZN40_INTERNAL_e6d2e264_4_k_cu_888836be_277844cuda3std3__48in_placeE
	.align		8
        /*0058*/ 	.dword	_ZN40_INTERNAL_e6d2e264_4_k_cu_888836be_277844cuda3std6ranges3__45__cpo4swapE
	.align		8
        /*0060*/ 	.dword	_ZN40_INTERNAL_e6d2e264_4_k_cu_888836be_277844cuda3std6ranges3__45__cpo9iter_moveE
	.align		8
        /*0068*/ 	.dword	_ZN40_INTERNAL_e6d2e264_4_k_cu_888836be_277844cute7productE
	.align		8
        /*0070*/ 	.dword	_ZN40_INTERNAL_e6d2e264_4_k_cu_888836be_277844cute1_E
	.align		8
        /*0078*/ 	.dword	$str$25
	.align		8
        /*0080*/ 	.dword	$str$26
	.align		8
        /*0088*/ 	.dword	$str$27
	.align		8
        /*0090*/ 	.dword	$str$28


//--------------------- .text._ZN7cutlass13device_kernelINS_4gemm6kernel13GemmUniversalIN4cute5tupleIJiiiiEEENS1_10collective13CollectiveMmaINS1_35MainloopSm100TmaUmmaWarpSpecializedILi10ELi2ELi4ENS5_IJNS4_1CILi1EEESB_SB_EEEEENS5_IJNSA_ILi64EEENSA_ILi256EEESE_EEENS_12float_e4m3_tENS5_IJlSB_lEEESH_SI_NS4_8TiledMMAINS4_8MMA_AtomIJNS4_10MMA_TraitsINS4_19SM100_MMA_F8F6F4_SSEJSH_SH_fSE_SF_NS4_17integral_constantINS4_4UMMA5MajorELSP_0EEESQ_NSN_INSO_7ScaleInELSR_0EEESS_EEEEEENS4_6LayoutISC_NS5_IJNSA_ILi0EEESW_SW_EEEEENS5_IJNS4_10UnderscoreESZ_SZ_EEEEENS4_13SM90_TMA_LOADENS4_14ComposedLayoutINS4_7SwizzleILi2ELi4ELi3EEENS4_18smem_ptr_flag_bitsILi8EEENSV_INS5_IJNSA_ILi8EEESE_EEENS5_IJSE_SB_EEEEEEEvNS4_8identityES12_S1C_vS1D_EENS_8epilogue10collective18CollectiveEpilogueINS1F_23Sm100TmaWarpSpecializedILi4ELi2ELi32ELb0ELb0EEEJSG_NS5_IJNSV_ISE_SB_EES1K_EEESH_SI_SH_SI_NS1F_6fusion15FusionCallbacksIS1J_NS1M_17LinearCombinationISH_fSH_fLNS_15FloatRoundStyleE2EEESG_S1L_JEEENS4_5SM1004TMEM4LOAD26SM100_TMEM_LOAD_16dp32b32xES12_S1C_NS4_39AutoVectorizingCopyWithAssumedAlignmentILi128EEENS4_14SM90_TMA_STOREES1C_S1X_S1X_EEEvvEEEEvNT_6ParamsE --------------------------
	.section	.text._ZN7cutlass13device_kernelINS_4gemm6kernel13GemmUniversalIN4cute5tupleIJiiiiEEENS1_10collective13CollectiveMmaINS1_35MainloopSm100TmaUmmaWarpSpecializedILi10ELi2ELi4ENS5_IJNS4_1CILi1EEESB_SB_EEEEENS5_IJNSA_ILi64EEENSA_ILi256EEESE_EEENS_12float_e4m3_tENS5_IJlSB_lEEESH_SI_NS4_8TiledMMAINS4_8MMA_AtomIJNS4_10MMA_TraitsINS4_19SM100_MMA_F8F6F4_SSEJSH_SH_fSE_SF_NS4_17integral_constantINS4_4UMMA5MajorELSP_0EEESQ_NSN_INSO_7ScaleInELSR_0EEESS_EEEEEENS4_6LayoutISC_NS5_IJNSA_ILi0EEESW_SW_EEEEENS5_IJNS4_10UnderscoreESZ_SZ_EEEEENS4_13SM90_TMA_LOADENS4_14ComposedLayoutINS4_7SwizzleILi2ELi4ELi3EEENS4_18smem_ptr_flag_bitsILi8EEENSV_INS5_IJNSA_ILi8EEESE_EEENS5_IJSE_SB_EEEEEEEvNS4_8identityES12_S1C_vS1D_EENS_8epilogue10collective18CollectiveEpilogueINS1F_23Sm100TmaWarpSpecializedILi4ELi2ELi32ELb0ELb0EEEJSG_NS5_IJNSV_ISE_SB_EES1K_EEESH_SI_SH_SI_NS1F_6fusion15FusionCallbacksIS1J_NS1M_17LinearCombinationISH_fSH_fLNS_15FloatRoundStyleE2EEESG_S1L_JEEENS4_5SM1004TMEM4LOAD26SM100_TMEM_LOAD_16dp32b32xES12_S1C_NS4_39AutoVectorizingCopyWithAssumedAlignmentILi128EEENS4_14SM90_TMA_STOREES1C_S1X_S1X_EEEvvEEEEvNT_6ParamsE,"ax",@progbits
	.align	128
.text._ZN7cutlass13device_kernelINS_4gemm6kernel13GemmUniversalIN4cute5tupleIJiiiiEEENS1_10collective13CollectiveMmaINS1_35MainloopSm100TmaUmmaWarpSpecializedILi10ELi2ELi4ENS5_IJNS4_1CILi1EEESB_SB_EEEEENS5_IJNSA_ILi64EEENSA_ILi256EEESE_EEENS_12float_e4m3_tENS5_IJlSB_lEEESH_SI_NS4_8TiledMMAINS4_8MMA_AtomIJNS4_10MMA_TraitsINS4_19SM100_MMA_F8F6F4_SSEJSH_SH_fSE_SF_NS4_17integral_constantINS4_4UMMA5MajorELSP_0EEESQ_NSN_INSO_7ScaleInELSR_0EEESS_EEEEEENS4_6LayoutISC_NS5_IJNSA_ILi0EEESW_SW_EEEEENS5_IJNS4_10UnderscoreESZ_SZ_EEEEENS4_13SM90_TMA_LOADENS4_14ComposedLayoutINS4_7SwizzleILi2ELi4ELi3EEENS4_18smem_ptr_flag_bitsILi8EEENSV_INS5_IJNSA_ILi8EEESE_EEENS5_IJSE_SB_EEEEEEEvNS4_8identityES12_S1C_vS1D_EENS_8epilogue10collective18CollectiveEpilogueINS1F_23Sm100TmaWarpSpecializedILi4ELi2ELi32ELb0ELb0EEEJSG_NS5_IJNSV_ISE_SB_EES1K_EEESH_SI_SH_SI_NS1F_6fusion15FusionCallbacksIS1J_NS1M_17LinearCombinationISH_fSH_fLNS_15FloatRoundStyleE2EEESG_S1L_JEEENS4_5SM1004TMEM4LOAD26SM100_TMEM_LOAD_16dp32b32xES12_S1C_NS4_39AutoVectorizingCopyWithAssumedAlignmentILi128EEENS4_14SM90_TMA_STOREES1C_S1X_S1X_EEEvvEEEEvNT_6ParamsE:
        .type           _ZN7cutlass13device_kernelINS_4gemm6kernel13GemmUniversalIN4cute5tupleIJiiiiEEENS1_10collective13CollectiveMmaINS1_35MainloopSm100TmaUmmaWarpSpecializedILi10ELi2ELi4ENS5_IJNS4_1CILi1EEESB_SB_EEEEENS5_IJNSA_ILi64EEENSA_ILi256EEESE_EEENS_12float_e4m3_tENS5_IJlSB_lEEESH_SI_NS4_8TiledMMAINS4_8MMA_AtomIJNS4_10MMA_TraitsINS4_19SM100_MMA_F8F6F4_SSEJSH_SH_fSE_SF_NS4_17integral_constantINS4_4UMMA5MajorELSP_0EEESQ_NSN_INSO_7ScaleInELSR_0EEESS_EEEEEENS4_6LayoutISC_NS5_IJNSA_ILi0EEESW_SW_EEEEENS5_IJNS4_10UnderscoreESZ_SZ_EEEEENS4_13SM90_TMA_LOADENS4_14ComposedLayoutINS4_7SwizzleILi2ELi4ELi3EEENS4_18smem_ptr_flag_bitsILi8EEENSV_INS5_IJNSA_ILi8EEESE_EEENS5_IJSE_SB_EEEEEEEvNS4_8identityES12_S1C_vS1D_EENS_8epilogue10collective18CollectiveEpilogueINS1F_23Sm100TmaWarpSpecializedILi4ELi2ELi32ELb0ELb0EEEJSG_NS5_IJNSV_ISE_SB_EES1K_EEESH_SI_SH_SI_NS1F_6fusion15FusionCallbacksIS1J_NS1M_17LinearCombinationISH_fSH_fLNS_15FloatRoundStyleE2EEESG_S1L_JEEENS4_5SM1004TMEM4LOAD26SM100_TMEM_LOAD_16dp32b32xES12_S1C_NS4_39AutoVectorizingCopyWithAssumedAlignmentILi128EEENS4_14SM90_TMA_STOREES1C_S1X_S1X_EEEvvEEEEvNT_6ParamsE,@function
        .size           _ZN7cutlass13device_kernelINS_4gemm6kernel13GemmUniversalIN4cute5tupleIJiiiiEEENS1_10collective13CollectiveMmaINS1_35MainloopSm100TmaUmmaWarpSpecializedILi10ELi2ELi4ENS5_IJNS4_1CILi1EEESB_SB_EEEEENS5_IJNSA_ILi64EEENSA_ILi256EEESE_EEENS_12float_e4m3_tENS5_IJlSB_lEEESH_SI_NS4_8TiledMMAINS4_8MMA_AtomIJNS4_10MMA_TraitsINS4_19SM100_MMA_F8F6F4_SSEJSH_SH_fSE_SF_NS4_17integral_constantINS4_4UMMA5MajorELSP_0EEESQ_NSN_INSO_7ScaleInELSR_0EEESS_EEEEEENS4_6LayoutISC_NS5_IJNSA_ILi0EEESW_SW_EEEEENS5_IJNS4_10UnderscoreESZ_SZ_EEEEENS4_13SM90_TMA_LOADENS4_14ComposedLayoutINS4_7SwizzleILi2ELi4ELi3EEENS4_18smem_ptr_flag_bitsILi8EEENSV_INS5_IJNSA_ILi8EEESE_EEENS5_IJSE_SB_EEEEEEEvNS4_8identityES12_S1C_vS1D_EENS_8epilogue10collective18CollectiveEpilogueINS1F_23Sm100TmaWarpSpecializedILi4ELi2ELi32ELb0ELb0EEEJSG_NS5_IJNSV_ISE_SB_EES1K_EEESH_SI_SH_SI_NS1F_6fusion15FusionCallbacksIS1J_NS1M_17LinearCombinationISH_fSH_fLNS_15FloatRoundStyleE2EEESG_S1L_JEEENS4_5SM1004TMEM4LOAD26SM100_TMEM_LOAD_16dp32b32xES12_S1C_NS4_39AutoVectorizingCopyWithAssumedAlignmentILi128EEENS4_14SM90_TMA_STOREES1C_S1X_S1X_EEEvvEEEEvNT_6ParamsE,(.L_x_189 - _ZN7cutlass13device_kernelINS_4gemm6kernel13GemmUniversalIN4cute5tupleIJiiiiEEENS1_10collective13CollectiveMmaINS1_35MainloopSm100TmaUmmaWarpSpecializedILi10ELi2ELi4ENS5_IJNS4_1CILi1EEESB_SB_EEEEENS5_IJNSA_ILi64EEENSA_ILi256EEESE_EEENS_12float_e4m3_tENS5_IJlSB_lEEESH_SI_NS4_8TiledMMAINS4_8MMA_AtomIJNS4_10MMA_TraitsINS4_19SM100_MMA_F8F6F4_SSEJSH_SH_fSE_SF_NS4_17integral_constantINS4_4UMMA5MajorELSP_0EEESQ_NSN_INSO_7ScaleInELSR_0EEESS_EEEEEENS4_6LayoutISC_NS5_IJNSA_ILi0EEESW_SW_EEEEENS5_IJNS4_10UnderscoreESZ_SZ_EEEEENS4_13SM90_TMA_LOADENS4_14ComposedLayoutINS4_7SwizzleILi2ELi4ELi3EEENS4_18smem_ptr_flag_bitsILi8EEENSV_INS5_IJNSA_ILi8EEESE_EEENS5_IJSE_SB_EEEEEEEvNS4_8identityES12_S1C_vS1D_EENS_8epilogue10collective18CollectiveEpilogueINS1F_23Sm100TmaWarpSpecializedILi4ELi2ELi32ELb0ELb0EEEJSG_NS5_IJNSV_ISE_SB_EES1K_EEESH_SI_SH_SI_NS1F_6fusion15FusionCallbacksIS1J_NS1M_17LinearCombinationISH_fSH_fLNS_15FloatRoundStyleE2EEESG_S1L_JEEENS4_5SM1004TMEM4LOAD26SM100_TMEM_LOAD_16dp32b32xES12_S1C_NS4_39AutoVectorizingCopyWithAssumedAlignmentILi128EEENS4_14SM90_TMA_STOREES1C_S1X_S1X_EEEvvEEEEvNT_6ParamsE)
        .other          _ZN7cutlass13device_kernelINS_4gemm6kernel13GemmUniversalIN4cute5tupleIJiiiiEEENS1_10collective13CollectiveMmaINS1_35MainloopSm100TmaUmmaWarpSpecializedILi10ELi2ELi4ENS5_IJNS4_1CILi1EEESB_SB_EEEEENS5_IJNSA_ILi64EEENSA_ILi256EEESE_EEENS_12float_e4m3_tENS5_IJlSB_lEEESH_SI_NS4_8TiledMMAINS4_8MMA_AtomIJNS4_10MMA_TraitsINS4_19SM100_MMA_F8F6F4_SSEJSH_SH_fSE_SF_NS4_17integral_constantINS4_4UMMA5MajorELSP_0EEESQ_NSN_INSO_7ScaleInELSR_0EEESS_EEEEEENS4_6LayoutISC_NS5_IJNSA_ILi0EEESW_SW_EEEEENS5_IJNS4_10UnderscoreESZ_SZ_EEEEENS4_13SM90_TMA_LOADENS4_14ComposedLayoutINS4_7SwizzleILi2ELi4ELi3EEENS4_18smem_ptr_flag_bitsILi8EEENSV_INS5_IJNSA_ILi8EEESE_EEENS5_IJSE_SB_EEEEEEEvNS4_8identityES12_S1C_vS1D_EENS_8epilogue10collective18CollectiveEpilogueINS1F_23Sm100TmaWarpSpecializedILi4ELi2ELi32ELb0ELb0EEEJSG_NS5_IJNSV_ISE_SB_EES1K_EEESH_SI_SH_SI_NS1F_6fusion15FusionCallbacksIS1J_NS1M_17LinearCombinationISH_fSH_fLNS_15FloatRoundStyleE2EEESG_S1L_JEEENS4_5SM1004TMEM4LOAD26SM100_TMEM_LOAD_16dp32b32xES12_S1C_NS4_39AutoVectorizingCopyWithAssumedAlignmentILi128EEENS4_14SM90_TMA_STOREES1C_S1X_S1X_EEEvvEEEEvNT_6ParamsE,@"STO_CUDA_ENTRY STV_DEFAULT"
_ZN7cutlass13device_kernelINS_4gemm6kernel13GemmUniversalIN4cute5tupleIJiiiiEEENS1_10collective13CollectiveMmaINS1_35MainloopSm100TmaUmmaWarpSpecializedILi10ELi2ELi4ENS5_IJNS4_1CILi1EEESB_SB_EEEEENS5_IJNSA_ILi64EEENSA_ILi256EEESE_EEENS_12float_e4m3_tENS5_IJlSB_lEEESH_SI_NS4_8TiledMMAINS4_8MMA_AtomIJNS4_10MMA_TraitsINS4_19SM100_MMA_F8F6F4_SSEJSH_SH_fSE_SF_NS4_17integral_constantINS4_4UMMA5MajorELSP_0EEESQ_NSN_INSO_7ScaleInELSR_0EEESS_EEEEEENS4_6LayoutISC_NS5_IJNSA_ILi0EEESW_SW_EEEEENS5_IJNS4_10UnderscoreESZ_SZ_EEEEENS4_13SM90_TMA_LOADENS4_14ComposedLayoutINS4_7SwizzleILi2ELi4ELi3EEENS4_18smem_ptr_flag_bitsILi8EEENSV_INS5_IJNSA_ILi8EEESE_EEENS5_IJSE_SB_EEEEEEEvNS4_8identityES12_S1C_vS1D_EENS_8epilogue10collective18CollectiveEpilogueINS1F_23Sm100TmaWarpSpecializedILi4ELi2ELi32ELb0ELb0EEEJSG_NS5_IJNSV_ISE_SB_EES1K_EEESH_SI_SH_SI_NS1F_6fusion15FusionCallbacksIS1J_NS1M_17LinearCombinationISH_fSH_fLNS_15FloatRoundStyleE2EEESG_S1L_JEEENS4_5SM1004TMEM4LOAD26SM100_TMEM_LOAD_16dp32b32xES12_S1C_NS4_39AutoVectorizingCopyWithAssumedAlignmentILi128EEENS4_14SM90_TMA_STOREES1C_S1X_S1X_EEEvvEEEEvNT_6ParamsE:
[----:B------:R-:W1:Y:S01]  /*0000*/  LDC R1, c[0x0][0x37c] ;  /* 0x0000df00ff017b82 */ /* 0x000e620000000800 */
[----:B------:R-:W2:Y:S01]  /*0010*/  S2R R108, SR_TID.X ;  /* 0x00000000006c7919 */ /* 0x000ea20000002100 */
[----:B------:R-:W3:Y:S01]  /*0020*/  LDCU.64 UR4, c[0x0][0x890] ;  /* 0x00011200ff0477ac */ /* 0x000ee20008000a00 */
[----:B------:R-:W-:Y:S02]  /*0030*/  PRMT R96, RZ, 0x7610, R96 ;  /* 0x00007610ff607816 */ /* 0x000fe40000000060 */
[----:B------:R-:W-:Y:S01]  /*0040*/  ELECT P5, URZ, PT ;  /* 0x0000000000ff782f */ /* 0x000fe200038a0000 */
[----:B------:R-:W4:Y:S01]  /*0050*/  LDCU.64 UR46, c[0x0][0x358] ;  /* 0x00006b00ff2e77ac */ /* 0x000f220008000a00 */
[----:B---3--:R-:W-:-:S04]  /*0060*/  UISETP.NE.U32.AND UP0, UPT, UR4, URZ, UPT ;  /* 0x000000ff0400728c */ /* 0x008fc8000bf05070 */
[----:B------:R-:W-:Y:S01]  /*0070*/  UISETP.NE.AND.EX UP0, UPT, UR5, URZ, UPT, UP0 ;  /* 0x000000ff0500728c */ /* 0x000fe2000bf05300 */
[----:B--2---:R-:W-:-:S05]  /*0080*/  SHF.R.U32.HI R101, RZ, 0x5, R108 ;  /* 0x00000005ff657819 */ /* 0x004fca000001166c */
[----:B------:R-:W2:Y:S02]  /*0090*/  SHFL.IDX PT, R0, R101, RZ, 0x1f ;  /* 0x00001fff65007589 */ /* 0x000ea400000e0000 */
[----:B--2---:R-:W-:Y:S01]  /*00a0*/  R2UR UR8, R0 ;  /* 0x00000000000872ca */ /* 0x004fe200000e0000 */
[----:B-1--4-:R-:W-:-:S14]  /*00b0*/  BRA.U UP0, `(.L_x_0) ;  /* 0x00000001002c7547 */ /* 0x012fdc000b800000 */
[----:B------:R-:W1:Y:S02]  /*00c0*/  LDCU.64 UR6, c[0x0][0x888] ;  /* 0x00011100ff0677ac */ /* 0x000e640008000a00 */
[----:B-1----:R-:W-:-:S04]  /*00d0*/  UISETP.NE.U32.AND UP0, UPT, UR6, URZ, UPT ;  /* 0x000000ff0600728c */ /* 0x002fc8000bf05070 */
[----:B------:R-:W-:-:S09]  /*00e0*/  UISETP.NE.AND.EX UP0, UPT, UR7, URZ, UPT, UP0 ;  /* 0x000000ff0700728c */ /* 0x000fd2000bf05300 */
[----:B------:R-:W-:Y:S05]  /*00f0*/  BRA.U !UP0, `(.L_x_1) ;  /* 0x0000000108107547 */ /* 0x000fea000b800000 */
[----:B------:R-:W1:Y:S02]  /*0100*/  LDC.64 R2, c[0x0][0x888] ;  /* 0x00022200ff027b82 */ /* 0x000e640000000a00 */
[----:B-1----:R1:W5:Y:S01]  /*0110*/  LDG.E R49, desc[UR46][R2.64] ;  /* 0x0000002e02317981 */ /* 0x002362000c1e1900 */
[----:B------:R-:W-:Y:S01]  /*0120*/  HFMA2 R96, -RZ, RZ, 0, 5.9604644775390625e-08 ;  /* 0x00000001ff607431 */ /* 0x000fe200000001ff */
[----:B------:R-:W-:Y:S05]  /*0130*/  BRA `(.L_x_0) ;  /* 0x00000000000c7947 */ /* 0x000fea0003800000 */
.L_x_1:
[----:B------:R-:W1:Y:S01]  /*0140*/  LDCU UR6, c[0x0][0x880] ;  /* 0x00011000ff0677ac */ /* 0x000e620008000800 */
[----:B------:R-:W-:Y:S01]  /*0150*/  HFMA2 R96, -RZ, RZ, 0, 5.9604644775390625e-08 ;  /* 0x00000001ff607431 */ /* 0x000fe200000001ff */
[----:B-1----:R-:W-:-:S07]  /*0160*/  MOV R49, UR6 ;  /* 0x0000000600317c02 */ /* 0x002fce0008000f00 */
.L_x_0:
[----:B------:R-:W2:Y:S02]  /*0170*/  LDCU.64 UR6, c[0x0][0x8b0] ;  /* 0x00011600ff0677ac */ /* 0x000ea40008000a00 */
[----:B--2---:R-:W-:-:S04]  /*0180*/  UISETP.NE.U32.AND UP0, UPT, UR6, URZ, UPT ;  /* 0x000000ff0600728c */ /* 0x004fc8000bf05070 */
[----:B------:R-:W-:-:S09]  /*0190*/  UISETP.NE.AND.EX UP0, UPT, UR7, URZ, UPT, UP0 ;  /* 0x000000ff0700728c */ /* 0x000fd2000bf05300 */
[----:B------:R-:W-:Y:S05]  /*01a0*/  BRA.U UP0, `(.L_x_2) ;  /* 0x0000000100247547 */ /* 0x000fea000b800000 */
[----:B------:R-:W2:Y:S02]  /*01b0*/  LDCU.64 UR6, c[0x0][0x8a8] ;  /* 0x00011500ff0677ac */ /* 0x000ea40008000a00 */
[----:B--2---:R-:W-:-:S04]  /*01c0*/  UISETP.NE.U32.AND UP0, UPT, UR6, URZ, UPT ;  /* 0x000000ff0600728c */ /* 0x004fc8000bf05070 */
[----:B------:R-:W-:-:S09]  /*01d0*/  UISETP.NE.AND.EX UP0, UPT, UR7, URZ, UPT, UP0 ;  /* 0x000000ff0700728c */ /* 0x000fd2000bf05300 */
[----:B------:R-:W-:Y:S05]  /*01e0*/  BRA.U !UP0, `(.L_x_3) ;  /* 0x00000001080c7547 */ /* 0x000fea000b800000 */
[----:B-1----:R-:W1:Y:S02]  /*01f0*/  LDC.64 R2, c[0x0][0x8a8] ;  /* 0x00022a00ff027b82 */ /* 0x002e640000000a00 */
[----:B-1----:R2:W5:Y:S01]  /*0200*/  LDG.E R47, desc[UR46][R2.64] ;  /* 0x0000002e022f7981 */ /* 0x002562000c1e1900 */
[----:B------:R-:W-:Y:S05]  /*0210*/  BRA `(.L_x_2) ;  /* 0x0000000000087947 */ /* 0x000fea0003800000 */
.L_x_3:
[----:B------:R-:W2:Y:S02]  /*0220*/  LDCU UR6, c[0x0][0x8a0] ;  /* 0x00011400ff0677ac */ /* 0x000ea40008000800 */
[----:B--2---:R-:W-:Y:S02]  /*0230*/  MOV R47, UR6 ;  /* 0x00000006002f7c02 */ /* 0x004fe40008000f00 */
.L_x_2:
[----:B------:R-:W-:Y:S01]  /*0240*/  IMAD.U32 R0, RZ, RZ, UR8 ;  /* 0x00000008ff007e24 */ /* 0x000fe2000f8e00ff */
[----:B------:R-:W-:Y:S04]  /*0250*/  BSSY.RECONVERGENT B0, `(.L_x_4) ;  /* 0x000000c000007945 */ /* 0x000fe80003800200 */
[C---:B------:R-:W-:Y:S02]  /*0260*/  ISETP.NE.OR P1, PT, R0.reuse, 0x1, !P5 ;  /* 0x000000010000780c */ /* 0x040fe40006f25670 */
[----:B------:R-:W-:-:S11]  /*0270*/  ISETP.NE.OR P0, PT, R0, 0x3, !P5 ;  /* 0x000000030000780c */ /* 0x000fd60006f05670 */
[----:B------:R-:W-:Y:S05]  /*0280*/  @P1 BRA `(.L_x_5) ;  /* 0x0000000000201947 */ /* 0x000fea0003800000 */
[----:B------:R-:W3:Y:S02]  /*0290*/  LDCU.64 UR6, c[0x0][0x348] ;  /* 0x00006900ff0677ac */ /* 0x000ee40008000a00 */
[----:B---3--:R-:W-:Y:S02]  /*02a0*/  UIADD3 UR10, UP1, UPT, UR6, 0x80, URZ ;  /* 0x00000080060a7890 */ /* 0x008fe4000ff3e0ff */
[----:B------:R-:W-:Y:S02]  /*02b0*/  UIADD3 UR6, UP0, UPT, UR6, 0x180, URZ ;  /* 0x0000018006067890 */ /* 0x000fe4000ff1e0ff */
[----:B------:R-:W-:Y:S02]  /*02c0*/  UIADD3.X UR11, UPT, UPT, URZ, UR7, URZ, UP1, !UPT ;  /* 0x00000007ff0b7290 */ /* 0x000fe40008ffe4ff */
[----:B------:R-:W-:-:S07]  /*02d0*/  UIADD3.X UR7, UPT, UPT, URZ, UR7, URZ, UP0, !UPT ;  /* 0x00000007ff077290 */ /* 0x000fce00087fe4ff */
[----:B------:R3:W-:Y:S02]  /*02e0*/  UTMACCTL.PF [UR10] ;  /* 0x000000000a0079b9 */ /* 0x0007e40008040000 */
[----:B------:R3:W-:Y:S02]  /*02f0*/  UTMACCTL.PF [UR6] ;  /* 0x00000000060079b9 */ /* 0x0007e40008040000 */
[----:B---3--:R-:W-:Y:S01]  /*0300*/  NOP ;  /* 0x0000000000007918 */ /* 0x008fe20000000000 */
.L_x_5:
[----:B------:R-:W-:Y:S05]  /*0310*/  BSYNC.RECONVERGENT B0 ;  /* 0x0000000000007941 */ /* 0x000fea0003800200 */
.L_x_4:
[----:B------:R-:W-:Y:S04]  /*0320*/  BSSY.RECONVERGENT B0, `(.L_x_6) ;  /* 0x000000a000007945 */ /* 0x000fe80003800200 */
        /* <DEDUP_REMOVED lines=9> */
.L_x_7:
[----:B------:R-:W-:Y:S05]  /*03c0*/  BSYNC.RECONVERGENT B0 ;  /* 0x0000000000007941 */ /* 0x000fea0003800200 */
.L_x_6:
[----:B------:R-:W3:Y:S01]  /*03d0*/  LDCU.64 UR6, c[0x0][0x888] ;  /* 0x00011100ff0677ac */ /* 0x000ee20008000a00 */
[----:B------:R-:W-:Y:S02]  /*03e0*/  UISETP.EQ.U32.AND UP1, UPT, UR4, URZ, UPT ;  /* 0x000000ff0400728c */ /* 0x000fe4000bf22070 */
[----:B------:R-:W-:Y:S02]  /*03f0*/  UPLOP3.LUT UP2, UPT, UPT, UPT, UPT, 0x80, 0x8 ;  /* 0x000000000008789c */ /* 0x000fe40003f4f070 */
[----:B---3--:R-:W-:-:S04]  /*0400*/  UISETP.NE.U32.AND UP0, UPT, UR6, URZ, UPT ;  /* 0x000000ff0600728c */ /* 0x008fc8000bf05070 */
[----:B------:R-:W-:-:S04]  /*0410*/  UISETP.NE.AND.EX UP0, UPT, UR7, URZ, UPT, UP0 ;  /* 0x000000ff0700728c */ /* 0x000fc8000bf05300 */
[----:B------:R-:W-:-:S04]  /*0420*/  UISETP.EQ.OR.EX UP3, UPT, UR5, URZ, !UP0, UP1 ;  /* 0x000000ff0500728c */ /* 0x000fc8000c762710 */
[----:B------:R-:W-:-:S05]  /*0430*/  UP2UR UR50, UPR, URZ, 0x8 ;  /* 0x00000008ff327883 */ /* 0x000fca0008000000 */
[----:B------:R-:W-:Y:S07]  /*0440*/  BRA.U !UP3, `(.L_x_8) ;  /* 0x000000010b207547 */ /* 0x000fee000b800000 */
[----:B------:R-:W-:Y:S01]  /*0450*/  UISETP.NE.U32.AND UP2, UPT, UR4, URZ, UPT ;  /* 0x000000ff0400728c */ /* 0x000fe2000bf45070 */
[----:B-----5:R-:W-:Y:S01]  /*0460*/  FSETP.NEU.AND P0, PT, R49, RZ, PT ;  /* 0x000000ff3100720b */ /* 0x020fe20003f0d000 */
[----:B------:R-:W-:Y:S02]  /*0470*/  USEL UR4, URZ, 0xffffffff, UP0 ;  /* 0xffffffffff047887 */ /* 0x000fe40008000000 */
[----:B------:R-:W-:-:S10]  /*0480*/  UISETP.NE.AND.EX UP2, UPT, UR5, URZ, UPT, UP2 ;  /* 0x000000ff0500728c */ /* 0x000fd4000bf45320 */
[----:B------:R-:W-:Y:S01]  /*0490*/  VOTEU.ANY UP1, P0 ;  /* 0x0000000000ff7886 */ /* 0x000fe20000020100 */
[----:B------:R-:W-:-:S04]  /*04a0*/  @!UP2 USEL UR4, URZ, 0xffffffff, UP1 ;  /* 0xffffffffff04a887 */ /* 0x000fc80008800000 */
[----:B------:R-:W-:-:S04]  /*04b0*/  ULOP3.LUT UR4, UR4, 0x1, URZ, 0xc0, !UPT ;  /* 0x0000000104047892 */ /* 0x000fc8000f8ec0ff */
[----:B------:R-:W-:-:S11]  /*04c0*/  UISETP.NE.U32.AND UP2, UPT, UR4, 0x1, UPT ;  /* 0x000000010400788c */ /* 0x000fd6000bf45070 */
.L_x_8:
[----:B-12---:R-:W1:Y:S01]  /*04d0*/  SHFL.IDX PT, R2, R101, RZ, 0x1f ;  /* 0x00001fff65027589 */ /* 0x006e6200000e0000 */
[----:B------:R-:W-:-:S04]  /*04e0*/  UISETP.NE.AND UP1, UPT, UR8, 0x2, UPT ;  /* 0x000000020800788c */ /* 0x000fc8000bf25270 */
[----:B------:R-:W-:Y:S01]  /*04f0*/  USEL UR6, URZ, 0x1, UP1 ;  /* 0x00000001ff067887 */ /* 0x000fe20008800000 */
[----:B-1----:R-:W-:-:S13]  /*0500*/  ISETP.NE.AND P0, PT, R2, RZ, PT ;  /* 0x000000ff0200720c */ /* 0x002fda0003f05270 */
[----:B------:R-:W-:Y:S05]  /*0510*/  @P0 BRA `(.L_x_9) ;  /* 0x0000000000840947 */ /* 0x000fea0003800000 */
[----:B------:R-:W-:Y:S01]  /*0520*/  ELECT P0, URZ, PT ;  /* 0x0000000000ff782f */ /* 0x000fe20003800000 */
[----:B------:R-:W-:-:S12]  /*0530*/  BSSY.RECONVERGENT B0, `(.L_x_9) ;  /* 0x000001f000007945 */ /* 0x000fd80003800200 */
[----:B------:R-:W-:Y:S05]  /*0540*/  @!P0 BRA `(.L_x_10) ;  /* 0x0000000000748947 */ /* 0x000fea0003800000 */
[----:B------:R-:W1:Y:S01]  /*0550*/  S2UR UR5, SR_CgaCtaId ;  /* 0x00000000000579c3 */ /* 0x000e620000008800 */
[----:B------:R-:W-:Y:S01]  /*0560*/  UMOV UR7, 0x400 ;  /* 0x0000040000077882 */ /* 0x000fe20000000000 */
[----:B------:R-:W-:Y:S02]  /*0570*/  UMOV UR4, 0x1 ;  /* 0x0000000100047882 */ /* 0x000fe40000000000 */
[----:B------:R-:W-:-:S04]  /*0580*/  UIADD3 UR10, UPT, UPT, -UR4, 0x100000, URZ ;  /* 0x00100000040a7890 */ /* 0x000fc8000fffe1ff */
[----:B------:R-:W-:Y:S02]  /*0590*/  USHF.L.U32 UR11, UR10, 0xb, URZ ;  /* 0x0000000b0a0b7899 */ /* 0x000fe400080006ff */
[----:B------:R-:W-:Y:S02]  /*05a0*/  USHF.L.U32 UR10, UR10, 0x1, URZ ;  /* 0x000000010a0a7899 */ /* 0x000fe400080006ff */
[----:B-1----:R-:W-:Y:S01]  /*05b0*/  ULEA UR5, UR5, UR7, 0x18 ;  /* 0x0000000705057291 */ /* 0x002fe2000f8ec0ff */
[----:B------:R-:W1:Y:S11]  /*05c0*/  FENCE.VIEW.ASYNC.S ;  /* 0x00000000000073c6 */ /* 0x000e760000000000 */
[----:B-1----:R1:W2:Y:S01]  /*05d0*/  SYNCS.EXCH.64 URZ, [UR5], UR10 ;  /* 0x0000000a05ff75b2 */ /* 0x0022a20008000100 */
[----:B------:R1:W3:Y:S01]  /*05e0*/  SYNCS.EXCH.64 URZ, [UR5+0x50], UR10 ;  /* 0x0000500a05ff75b2 */ /* 0x0002e20008000100 */
[----:B------:R1:W4:Y:S01]  /*05f0*/  SYNCS.EXCH.64 URZ, [UR5+0x8], UR10 ;  /* 0x0000080a05ff75b2 */ /* 0x0003220008000100 */
[----:B------:R1:W1:Y:S01]  /*0600*/  SYNCS.EXCH.64 URZ, [UR5+0x58], UR10 ;  /* 0x0000580a05ff75b2 */ /* 0x0002620008000100 */
        /* <DEDUP_REMOVED lines=16> */
[----:B------:R-:W-:Y:S01]  /*0710*/  NOP ;  /* 0x0000000000007918 */ /* 0x000fe20000000000 */
.L_x_10:
[----:B-1----:R-:W-:Y:S05]  /*0720*/  BSYNC.RECONVERGENT B0 ;  /* 0x0000000000007941 */ /* 0x002fea0003800200 */
.L_x_9:
[----:B------:R-:W1:Y:S01]  /*0730*/  SHFL.IDX PT, R2, R101, RZ, 0x1f ;  /* 0x00001fff65027589 */ /* 0x000e6200000e0000 */
[----:B------:R-:W-:Y:S01]  /*0740*/  NOP ;  /* 0x0000000000007918 */ /* 0x000fe20000000000 */
[----:B-1----:R-:W-:-:S13]  /*0750*/  ISETP.NE.AND P0, PT, R2, 0x1, PT ;  /* 0x000000010200780c */ /* 0x002fda0003f05270 */
[----:B------:R-:W-:Y:S05]  /*0760*/  @P0 BRA `(.L_x_11) ;  /* 0x0000000000580947 */ /* 0x000fea0003800000 */
[----:B------:R-:W1:Y:S01]  /*0770*/  S2UR UR7, SR_CgaCtaId ;  /* 0x00000000000779c3 */ /* 0x000e620000008800 */
[----:B------:R-:W-:Y:S01]  /*0780*/  UMOV UR9, 0x400 ;  /* 0x0000040000097882 */ /* 0x000fe20000000000 */
[----:B------:R-:W-:Y:S01]  /*0790*/  UMOV UR5, 0x20 ;  /* 0x0000002000057882 */ /* 0x000fe20000000000 */
[----:B------:R-:W-:Y:S01]  /*07a0*/  UMOV UR4, 0x80 ;  /* 0x0000008000047882 */ /* 0x000fe20000000000 */
[----:B------:R-:W-:-:S04]  /*07b0*/  UIADD3 UR10, UPT, UPT, -UR5, 0x100000, URZ ;  /* 0x00100000050a7890 */ /* 0x000fc8000fffe1ff */
[----:B------:R-:W-:Y:S02]  /*07c0*/  USHF.L.U32 UR11, UR10, 0xb, URZ ;  /* 0x0000000b0a0b7899 */ /* 0x000fe400080006ff */
[----:B------:R-:W-:Y:S02]  /*07d0*/  USHF.L.U32 UR10, UR10, 0x1, URZ ;  /* 0x000000010a0a7899 */ /* 0x000fe400080006ff */
[----:B------:R-:W-:-:S04]  /*07e0*/  UIADD3 UR4, UPT, UPT, -UR4, 0x100000, URZ ;  /* 0x0010000004047890 */ /* 0x000fc8000fffe1ff */
[----:B------:R-:W-:Y:S02]  /*07f0*/  USHF.L.U32 UR5, UR4, 0xb, URZ ;  /* 0x0000000b04057899 */ /* 0x000fe400080006ff */
[----:B------:R-:W-:Y:S01]  /*0800*/  USHF.L.U32 UR4, UR4, 0x1, URZ ;  /* 0x0000000104047899 */ /* 0x000fe200080006ff */
[----:B------:R-:W-:Y:S01]  /*0810*/  ELECT P0, URZ, PT ;  /* 0x0000000000ff782f */ /* 0x000fe20003800000 */
[----:B-1----:R-:W-:Y:S01]  /*0820*/  ULEA UR7, UR7, UR9, 0x18 ;  /* 0x0000000907077291 */ /* 0x002fe2000f8ec0ff */
[----:B------:R-:W1:Y:S11]  /*0830*/  FENCE.VIEW.ASYNC.S ;  /* 0x00000000000073c6 */ /* 0x000e760000000000 */
[----:B-1----:R1:W1:Y:S01]  /*0840*/  SYNCS.EXCH.64 URZ, [UR7+0xa0], UR10 ;  /* 0x0000a00a07ff75b2 */ /* 0x0022620008000100 */
        /* <DEDUP_REMOVED lines=8> */
.L_x_11:
[----:B------:R-:W2:Y:S01]  /*08d0*/  SHFL.IDX PT, R2, R101, RZ, 0x1f ;  /* 0x00001fff65027589 */ /* 0x000ea200000e0000 */
[----:B------:R-:W-:Y:S01]  /*08e0*/  NOP ;  /* 0x0000000000007918 */ /* 0x000fe20000000000 */
[----:B--2---:R-:W-:-:S13]  /*08f0*/  ISETP.NE.AND P0, PT, R2, 0x3, PT ;  /* 0x000000030200780c */ /* 0x004fda0003f05270 */
[----:B------:R-:W-:Y:S05]  /*0900*/  @P0 BRA `(.L_x_12) ;  /* 0x0000000000300947 */ /* 0x000fea0003800000 */
[----:B-1----:R-:W1:Y:S01]  /*0910*/  S2UR UR5, SR_CgaCtaId ;  /* 0x00000000000579c3 */ /* 0x002e620000008800 */
[----:B------:R-:W-:Y:S01]  /*0920*/  UMOV UR7, 0x400 ;  /* 0x0000040000077882 */ /* 0x000fe20000000000 */
[----:B------:R-:W-:Y:S01]  /*0930*/  UMOV UR4, 0x20 ;  /* 0x0000002000047882 */ /* 0x000fe20000000000 */
[----:B------:R-:W-:Y:S01]  /*0940*/  ELECT P0, URZ, PT ;  /* 0x0000000000ff782f */ /* 0x000fe20003800000 */
[----:B------:R-:W-:-:S04]  /*0950*/  UIADD3 UR10, UPT, UPT, -UR4, 0x100000, URZ ;  /* 0x00100000040a7890 */ /* 0x000fc8000fffe1ff */
[----:B------:R-:W-:Y:S02]  /*0960*/  USHF.L.U32 UR11, UR10, 0xb, URZ ;  /* 0x0000000b0a0b7899 */ /* 0x000fe400080006ff */
[----:B------:R-:W-:Y:S02]  /*0970*/  USHF.L.U32 UR10, UR10, 0x1, URZ ;  /* 0x000000010a0a7899 */ /* 0x000fe400080006ff */
[----:B-1----:R-:W-:Y:S01]  /*0980*/  ULEA UR5, UR5, UR7, 0x18 ;  /* 0x0000000705057291 */ /* 0x002fe2000f8ec0ff */
[----:B------:R-:W1:Y:S11]  /*0990*/  FENCE.VIEW.ASYNC.S ;  /* 0x00000000000073c6 */ /* 0x000e760000000000 */
[----:B-1----:R2:W1:Y:S01]  /*09a0*/  SYNCS.EXCH.64 URZ, [UR5+0xe0], UR10 ;  /* 0x0000e00a05ff75b2 */ /* 0x0024620008000100 */
[----:B------:R2:W1:Y:S02]  /*09b0*/  SYNCS.EXCH.64 URZ, [UR5+0xe8], UR10 ;  /* 0x0000e80a05ff75b2 */ /* 0x0004640008000100 */
[----:B--2---:R-:W-:Y:S01]  /*09c0*/  NOP ;  /* 0x0000000000007918 */ /* 0x004fe20000000000 */
.L_x_12:
[----:B------:R-:W2:Y:S01]  /*09d0*/  SHFL.IDX PT, R2, R101, RZ, 0x1f ;  /* 0x00001fff65027589 */ /* 0x000ea200000e0000 */
[----:B------:R-:W-:Y:S01]  /*09e0*/  NOP ;  /* 0x0000000000007918 */ /* 0x000fe20000000000 */
[----:B--2---:R-:W-:-:S13]  /*09f0*/  ISETP.NE.AND P0, PT, R2, 0x4, PT ;  /* 0x000000040200780c */ /* 0x004fda0003f05270 */
[----:B------:R-:W-:Y:S05]  /*0a00*/  @P0 BRA `(.L_x_13) ;  /* 0x00000000004c0947 */ /* 0x000fea0003800000 */
[----:B-1----:R-:W1:Y:S01]  /*0a10*/  S2UR UR5, SR_CgaCtaId ;  /* 0x00000000000579c3 */ /* 0x002e620000008800 */
[----:B------:R-:W-:Y:S01]  /*0a20*/  UMOV UR9, 0x100 ;  /* 0x0000010000097882 */ /* 0x000fe20000000000 */
[----:B------:R-:W-:Y:S01]  /*0a30*/  UMOV UR7, 0x400 ;  /* 0x0000040000077882 */ /* 0x000fe20000000000 */
[----:B------:R-:W-:Y:S01]  /*0a40*/  USEL UR9, UR9, 0xe0, UP2 ;  /* 0x000000e009097887 */ /* 0x000fe20009000000 */
[----:B------:R-:W-:Y:S01]  /*0a50*/  UMOV UR4, 0x1 ;  /* 0x0000000100047882 */ /* 0x000fe20000000000 */
[----:B------:R-:W-:Y:S01]  /*0a60*/  ELECT P0, URZ, PT ;  /* 0x0000000000ff782f */ /* 0x000fe20003800000 */
[----:B------:R-:W-:-:S04]  /*0a70*/  UIADD3 UR10, UPT, UPT, -UR4, 0x100000, URZ ;  /* 0x00100000040a7890 */ /* 0x000fc8000fffe1ff */
[----:B------:R-:W-:Y:S02]  /*0a80*/  USHF.L.U32 UR11, UR10, 0xb, URZ ;  /* 0x0000000b0a0b7899 */ /* 0x000fe400080006ff */
[----:B------:R-:W-:Y:S02]  /*0a90*/  USHF.L.U32 UR10, UR10, 0x1, URZ ;  /* 0x000000010a0a7899 */ /* 0x000fe400080006ff */
[----:B------:R-:W-:-:S04]  /*0aa0*/  UIADD3 UR12, UPT, UPT, -UR9, 0x100000, URZ ;  /* 0x00100000090c7890 */ /* 0x000fc8000fffe1ff */
[----:B------:R-:W-:Y:S02]  /*0ab0*/  USHF.L.U32 UR13, UR12, 0xb, URZ ;  /* 0x0000000b0c0d7899 */ /* 0x000fe400080006ff */
[----:B------:R-:W-:Y:S02]  /*0ac0*/  USHF.L.U32 UR12, UR12, 0x1, URZ ;  /* 0x000000010c0c7899 */ /* 0x000fe400080006ff */
[----:B-1----:R-:W-:Y:S01]  /*0ad0*/  ULEA UR5, UR5, UR7, 0x18 ;  /* 0x0000000705057291 */ /* 0x002fe2000f8ec0ff */
[----:B------:R-:W1:Y:S11]  /*0ae0*/  FENCE.VIEW.ASYNC.S ;  /* 0x00000000000073c6 */ /* 0x000e760000000000 */
[----:B-1----:R2:W1:Y:S01]  /*0af0*/  SYNCS.EXCH.64 URZ, [UR5+0xf0], UR10 ;  /* 0x0000f00a05ff75b2 */ /* 0x0024620008000100 */
[----:B------:R2:W1:Y:S01]  /*0b00*/  SYNCS.EXCH.64 URZ, [UR5+0x100], UR12 ;  /* 0x0001000c05ff75b2 */ /* 0x0004620008000100 */
[----:B------:R2:W1:Y:S01]  /*0b10*/  SYNCS.EXCH.64 URZ, [UR5+0xf8], UR10 ;  /* 0x0000f80a05ff75b2 */ /* 0x0004620008000100 */
[----:B------:R2:W1:Y:S02]  /*0b20*/  SYNCS.EXCH.64 URZ, [UR5+0x108], UR12 ;  /* 0x0001080c05ff75b2 */ /* 0x0004640008000100 */
[----:B--2---:R-:W-:Y:S01]  /*0b30*/  NOP ;  /* 0x0000000000007918 */ /* 0x004fe20000000000 */
.L_x_13:
[----:B------:R-:W2:Y:S01]  /*0b40*/  SHFL.IDX PT, R2, R101, RZ, 0x1f ;  /* 0x00001fff65027589 */ /* 0x000ea200000e0000 */
[----:B------:R-:W-:Y:S01]  /*0b50*/  NOP ;  /* 0x0000000000007918 */ /* 0x000fe20000000000 */
[----:B--2---:R-:W-:-:S13]  /*0b60*/  ISETP.NE.AND P0, PT, R2, 0x5, PT ;  /* 0x000000050200780c */ /* 0x004fda0003f05270 */
[----:B------:R-:W-:Y:S05]  /*0b70*/  @P0 BRA `(.L_x_14) ;  /* 0x0000000000580947 */ /* 0x000fea0003800000 */
[----:B-1----:R-:W1:Y:S01]  /*0b80*/  S2UR UR7, SR_CgaCtaId ;  /* 0x00000000000779c3 */ /* 0x002e620000008800 */
        /* <DEDUP_REMOVED lines=19> */
[----:B------:R2:W1:Y:S02]  /*0cc0*/  SYNCS.EXCH.64 URZ, [UR7+0x148], UR4 ;  /* 0x0001480407ff75b2 */ /* 0x0004640008000100 */
[----:B--2---:R-:W-:Y:S01]  /*0cd0*/  NOP ;  /* 0x0000000000007918 */ /* 0x004fe20000000000 */
.L_x_14:
        /* <DEDUP_REMOVED lines=18> */
.L_x_15:
[----:B-1----:R-:W1:Y:S01]  /*0e00*/  S2UR UR5, SR_CTAID.X ;  /* 0x00000000000579c3 */ /* 0x002e620000002500 */
[----:B------:R-:W-:-:S05]  /*0e10*/  CS2R.32 R95, SR_CgaSize ;  /* 0x00000000005f7805 */ /* 0x000fca0000008a00 */
[----:B------:R-:W-:-:S05]  /*0e20*/  IMAD R95, R95, -0xa0, RZ ;  /* 0xffffff605f5f7824 */ /* 0x000fca00078e02ff */
[----:B------:R-:W-:-:S14]  /*0e30*/  R2UR UR9, R95 ;  /* 0x000000005f0972ca */ /* 0x000fdc00000e0000 */
[----:B------:R-:W2:Y:S01]  /*0e40*/  LDCU UR9, c[0x0][UR9+0x2b0] ;  /* 0x00005600090977ac */ /* 0x000ea20008000800 */
[----:B------:R-:W-:Y:S01]  /*0e50*/  NOP ;  /* 0x0000000000007918 */ /* 0x000fe20000000000 */
[----:B------:R-:W-:-:S05]  /*0e60*/  CS2R.32 R95, SR_CgaSize ;  /* 0x00000000005f7805 */ /* 0x000fca0000008a00 */
[----:B------:R-:W-:-:S05]  /*0e70*/  IMAD R95, R95, -0xa0, RZ ;  /* 0xffffff605f5f7824 */ /* 0x000fca00078e02ff */
[----:B------:R-:W-:-:S14]  /*0e80*/  R2UR UR7, R95 ;  /* 0x000000005f0772ca */ /* 0x000fdc00000e0000 */
[----:B------:R-:W3:Y:S01]  /*0e90*/  LDCU UR7, c[0x0][UR7+0x2b4] ;  /* 0x00005680070777ac */ /* 0x000ee20008000800 */
[----:B------:R-:W4:Y:S08]  /*0ea0*/  S2UR UR4, SR_CTAID.Y ;  /* 0x00000000000479c3 */ /* 0x000f300000002600 */
[----:B------:R-:W3:Y:S01]  /*0eb0*/  LDC R10, c[0x0][0xb24] ;  /* 0x0002c900ff0a7b82 */ /* 0x000ee20000000800 */
[----:B-1----:R-:W-:-:S02]  /*0ec0*/  I2FP.F32.U32 R95, UR5 ;  /* 0x00000005005f7c45 */ /* 0x002fc40008201000 */
[----:B------:R-:W-:-:S05]  /*0ed0*/  CS2R.32 R3, SR_CgaSize ;  /* 0x0000000000037805 */ /* 0x000fca0000008a00 */
[----:B------:R-:W-:-:S06]  /*0ee0*/  IMAD R3, R3, -0xa0, RZ ;  /* 0xffffff6003037824 */ /* 0x000fcc00078e02ff */
[----:B------:R-:W1:Y:S01]  /*0ef0*/  LDC R3, c[0x0][R3+0x2a0] ;  /* 0x0000a80003037b82 */ /* 0x000e620000000800 */
[----:B------:R-:W-:Y:S01]  /*0f00*/  MOV R15, UR5 ;  /* 0x00000005000f7c02 */ /* 0x000fe20008000f00 */
[----:B--2---:R-:W-:Y:S01]  /*0f10*/  FMUL R95, R95, UR9 ;  /* 0x000000095f5f7c20 */ /* 0x004fe20008400000 */
[----:B----4-:R-:W-:Y:S02]  /*0f20*/  I2FP.F32.U32 R94, UR4 ;  /* 0x00000004005e7c45 */ /* 0x010fe40008201000 */
[----:B------:R-:W-:-:S05]  /*0f30*/  CS2R.32 R2, SR_CgaSize ;  /* 0x0000000000027805 */ /* 0x000fca0000008a00 */
[----:B------:R-:W-:-:S06]  /*0f40*/  IMAD R2, R2, -0xa0, RZ ;  /* 0xffffff6002027824 */ /* 0x000fcc00078e02ff */
[----:B------:R-:W2:Y:S01]  /*0f50*/  LDC R2, c[0x0][R2+0x2a4] ;  /* 0x0000a90002027b82 */ /* 0x000ea20000000800 */
[----:B------:R-:W-:Y:S01]  /*0f60*/  MOV R14, UR4 ;  /* 0x00000004000e7c02 */ /* 0x000fe20008000f00 */
[----:B------:R-:W4:Y:S01]  /*0f70*/  F2I.U32.TRUNC.NTZ R95, R95 ;  /* 0x0000005f005f7305 */ /* 0x000f22000020f000 */
[----:B---3--:R-:W-:-:S05]  /*0f80*/  FMUL R94, R94, UR7 ;  /* 0x000000075e5e7c20 */ /* 0x008fca0008400000 */
[----:B------:R-:W-:Y:S01]  /*0f90*/  BAR.SYNC.DEFER_BLOCKING 0x0 ;  /* 0x0000000000007b1d */ /* 0x000fe20000010000 */
[----:B------:R-:W-:-:S05]  /*0fa0*/  ISETP.GE.AND P0, PT, R10, 0x1, PT ;  /* 0x000000010a00780c */ /* 0x000fca0003f06270 */
[----:B------:R-:W3:Y:S02]  /*0fb0*/  F2I.U32.TRUNC.NTZ R94, R94 ;  /* 0x0000005e005e7305 */ /* 0x000ee4000020f000 */
[----:B------:R-:W2:Y:S01]  /*0fc0*/  S2UR UR36, SR_CTAID.Z ;  /* 0x00000000002479c3 */ /* 0x000ea20000002700 */
[----:B----4-:R-:W-:-:S05]  /*0fd0*/  IADD3 R95, PT, PT, -R95, RZ, RZ ;  /* 0x000000ff5f5f7210 */ /* 0x010fca0007ffe1ff */
[----:B-1----:R-:W-:Y:S01]  /*0fe0*/  IMAD R95, R3, R95, UR5 ;  /* 0x00000005035f7e24 */ /* 0x002fe2000f8e025f */
[----:B---3--:R-:W-:-:S05]  /*0ff0*/  IADD3 R94, PT, PT, -R94, RZ, RZ ;  /* 0x000000ff5e5e7210 */ /* 0x008fca0007ffe1ff */
[----:B--2---:R-:W-:Y:S01]  /*1000*/  IMAD R94, R2, R94, UR4 ;  /* 0x00000004025e7e24 */ /* 0x004fe2000f8e025e */
[----:B------:R-:W-:Y:S06]  /*1010*/  @!P0 BRA `(.L_x_16) ;  /* 0x0000000000b88947 */ /* 0x000fec0003800000 */
[----:B------:R-:W1:Y:S01]  /*1020*/  LDC.64 R4, c[0x0][0xb18] ;  /* 0x0002c600ff047b82 */ /* 0x000e620000000a00 */
[----:B------:R-:W-:-:S07]  /*1030*/  ISETP.NE.AND P0, PT, R10, 0x1, PT ;  /* 0x000000010a00780c */ /* 0x000fce0003f05270 */
[----:B------:R-:W2:Y:S08]  /*1040*/  LDC R9, c[0x0][0xb0c] ;  /* 0x0002c300ff097b82 */ /* 0x000eb00000000800 */
[----:B------:R-:W3:Y:S08]  /*1050*/  LDC R12, c[0x0][0x370] ;  /* 0x0000dc00ff0c7b82 */ /* 0x000ef00000000800 */
[----:B------:R-:W4:Y:S01]  /*1060*/  LDC R11, c[0x0][0x374] ;  /* 0x0000dd00ff0b7b82 */ /* 0x000f220000000800 */
[----:B-1----:R-:W-:-:S07]  /*1070*/  ISETP.NE.AND P1, PT, R4, 0x1, PT ;  /* 0x000000010400780c */ /* 0x002fce0003f25270 */
[----:B------:R-:W3:Y:S01]  /*1080*/  LDC.64 R6, c[0x0][0xb10] ;  /* 0x0002c400ff067b82 */ /* 0x000ee20000000a00 */
[----:B--2---:R-:W-:-:S07]  /*1090*/  ISETP.NE.AND P2, PT, R9, 0x1, PT ;  /* 0x000000010900780c */ /* 0x004fce0003f45270 */
[----:B------:R-:W1:Y:S08]  /*10a0*/  LDC R8, c[0x0][0xb20] ;  /* 0x0002c800ff087b82 */ /* 0x000e700000000800 */
[----:B------:R-:W2:Y:S01]  /*10b0*/  LDC.64 R2, c[0x0][0xb28] ;  /* 0x0002ca00ff027b82 */ /* 0x000ea20000000a00 */
[----:B----4-:R-:W-:-:S04]  /*10c0*/  IMAD.HI.U32 R13, R11, R5, RZ ;  /* 0x000000050b0d7227 */ /* 0x010fc800078e00ff */
[----:B------:R-:W-:-:S04]  /*10d0*/  IMAD.HI.U32 R5, R14, R5, RZ ;  /* 0x000000050e057227 */ /* 0x000fc800078e00ff */
[----:B---3--:R-:W-:-:S05]  /*10e0*/  IMAD.HI.U32 R16, R12, R6, RZ ;  /* 0x000000060c107227 */ /* 0x008fca00078e00ff */
[-C--:B------:R-:W-:Y:S01]  /*10f0*/  @P2 SHF.R.U32.HI R12, RZ, R7.reuse, R16 ;  /* 0x00000007ff0c2219 */ /* 0x080fe20000011610 */
[----:B------:R-:W-:Y:S01]  /*1100*/  IMAD.HI.U32 R16, R15, R6, RZ ;  /* 0x000000060f107227 */ /* 0x000fe200078e00ff */
[-C--:B-1----:R-:W-:Y:S02]  /*1110*/  @P1 SHF.R.U32.HI R11, RZ, R8.reuse, R13 ;  /* 0x00000008ff0b1219 */ /* 0x082fe4000001160d */
[----:B------:R-:W-:Y:S02]  /*1120*/  SHF.R.U32.HI R5, RZ, R8, R5 ;  /* 0x00000008ff057219 */ /* 0x000fe40000011605 */
[----:B------:R-:W-:Y:S02]  /*1130*/  SHF.R.U32.HI R16, RZ, R7, R16 ;  /* 0x00000007ff107219 */ /* 0x000fe40000011610 */
[----:B------:R-:W-:Y:S01]  /*1140*/  SEL R5, R14, R5, !P1 ;  /* 0x000000050e057207 */ /* 0x000fe20004800000 */
[----:B--2---:R-:W-:Y:S01]  /*1150*/  IMAD.HI.U32 R13, R11, R2, RZ ;  /* 0x000000020b0d7227 */ /* 0x004fe200078e00ff */
[----:B------:R-:W-:-:S03]  /*1160*/  SEL R16, R15, R16, !P2 ;  /* 0x000000100f107207 */ /* 0x000fc60005000000 */
[----:B------:R-:W-:Y:S01]  /*1170*/  IMAD.HI.U32 R6, R12, R2, RZ ;  /* 0x000000020c067227 */ /* 0x000fe200078e00ff */
[----:B------:R-:W-:-:S04]  /*1180*/  @P0 SHF.R.U32.HI R11, RZ, R3, R13 ;  /* 0x00000003ff0b0219 */ /* 0x000fc8000001160d */
[----:B------:R-:W-:Y:S01]  /*1190*/  @P0 SHF.R.U32.HI R12, RZ, R3, R6 ;  /* 0x00000003ff0c0219 */ /* 0x000fe20000011606 */
[----:B------:R-:W-:-:S04]  /*11a0*/  IMAD R11, R11, R10, RZ ;  /* 0x0000000a0b0b7224 */ /* 0x000fc800078e02ff */
[----:B------:R-:W-:Y:S01]  /*11b0*/  IMAD R6, R12, R10, RZ ;  /* 0x0000000a0c067224 */ /* 0x000fe200078e02ff */
[----:B------:R-:W-:-:S04]  /*11c0*/  ISETP.GE.AND P1, PT, R5, R11, PT ;  /* 0x0000000b0500720c */ /* 0x000fc80003f26270 */
[----:B------:R-:W-:Y:S01]  /*11d0*/  ISETP.GE.OR P1, PT, R16, R6, P1 ;  /* 0x000000061000720c */ /* 0x000fe20000f26670 */
[----:B------:R-:W-:-:S05]  /*11e0*/  IMAD.HI.U32 R6, R5, R2, RZ ;  /* 0x0000000205067227 */ /* 0x000fca00078e00ff */
[----:B------:R-:W-:-:S04]  /*11f0*/  SHF.R.U32.HI R6, RZ, R3, R6 ;  /* 0x00000003ff067219 */ /* 0x000fc80000011606 */
[----:B------:R-:W-:-:S03]  /*1200*/  SEL R6, R5, R6, !P0 ;  /* 0x0000000605067207 */ /* 0x000fc60004000000 */
[----:B------:R-:W-:Y:S01]  /*1210*/  @!P1 IMAD.HI.U32 R7, R16, R2, RZ ;  /* 0x0000000210079227 */ /* 0x000fe200078e00ff */
[----:B------:R-:W-:-:S04]  /*1220*/  IADD3 R2, PT, PT, -R6, RZ, RZ ;  /* 0x000000ff06027210 */ /* 0x000fc80007ffe1ff */
[----:B------:R-:W-:Y:S01]  /*1230*/  @!P1 SHF.R.U32.HI R3, RZ, R3, R7 ;  /* 0x00000003ff039219 */ /* 0x000fe20000011607 */
[----:B------:R-:W-:Y:S01]  /*1240*/  IMAD R2, R10, R2, R5 ;  /* 0x000000020a027224 */ /* 0x000fe200078e0205 */
[----:B------:R-:W-:Y:S02]  /*1250*/  IADD3 R7, PT, PT, -R5, RZ, RZ ;  /* 0x000000ff05077210 */ /* 0x000fe40007ffe1ff */
[----:B------:R-:W-:-:S03]  /*1260*/  @!P1 SEL R3, R16, R3, !P0 ;  /* 0x0000000310039207 */ /* 0x000fc60004000000 */
[----:B------:R-:W-:Y:S02]  /*1270*/  IMAD R7, R4, R7, R14 ;  /* 0x0000000704077224 */ /* 0x000fe400078e020e */
[--C-:B------:R-:W-:Y:S02]  /*1280*/  @!P1 IMAD.IADD R6, R6, 0x1, -R3.reuse ;  /* 0x0000000106069824 */ /* 0x100fe400078e0a03 */
[----:B------:R-:W-:Y:S01]  /*1290*/  @!P1 IMAD R3, R2, R12, R3 ;  /* 0x0000000c02039224 */ /* 0x000fe200078e0203 */
[----:B------:R-:W-:Y:S01]  /*12a0*/  IADD3 R2, PT, PT, -R16, RZ, RZ ;  /* 0x000000ff10027210 */ /* 0x000fe20007ffe1ff */
[----:B------:R-:W-:Y:S02]  /*12b0*/  @!P1 IMAD R5, R6, R10, R16 ;  /* 0x0000000a06059224 */ /* 0x000fe400078e0210 */
[----:B------:R-:W-:Y:S02]  /*12c0*/  @!P1 IMAD.MOV.U32 R16, RZ, RZ, R3 ;  /* 0x000000ffff109224 */ /* 0x000fe400078e0003 */
[----:B------:R-:W-:-:S02]  /*12d0*/  IMAD R2, R9, R2, R15 ;  /* 0x0000000209027224 */ /* 0x000fc400078e020f */
[----:B------:R-:W-:Y:S02]  /*12e0*/  IMAD R14, R5, R4, R7 ;  /* 0x00000004050e7224 */ /* 0x000fe400078e0207 */
[----:B------:R-:W-:Y:S02]  /*12f0*/  IMAD R15, R16, R9, R2 ;  /* 0x00000009100f7224 */ /* 0x000fe400078e0202 */
.L_x_16:
[----:B------:R-:W1:Y:S01]  /*1300*/  LDCU UR4, c[0x0][0xb30] ;  /* 0x00016600ff0477ac */ /* 0x000e620008000800 */
[----:B------:R-:W2:Y:S08]  /*1310*/  S2UR UR37, SR_CgaCtaId ;  /* 0x00000000002579c3 */ /* 0x000eb00000008800 */
[----:B------:R-:W3:Y:S01]  /*1320*/  LDC R40, c[0x0][0xb24] ;  /* 0x0002c900ff287b82 */ /* 0x000ee20000000800 */
[----:B-1----:R-:W-:-:S09]  /*1330*/  UISETP.NE.AND UP1, UPT, UR4, 0x1, UPT ;  /* 0x000000010400788c */ /* 0x002fd2000bf25270 */
[----:B--2---:R-:W-:Y:S05]  /*1340*/  BRA.U UP1, `(.L_x_17) ;  /* 0x0000000101407547 */ /* 0x004fea000b800000 */
[----:B------:R-:W1:Y:S08]  /*1350*/  LDC.64 R4, c[0x0][0xb10] ;  /* 0x0002c400ff047b82 */ /* 0x000e700000000a00 */
[----:B------:R-:W2:Y:S08]  /*1360*/  LDC.64 R2, c[0x0][0xb18] ;  /* 0x0002c600ff027b82 */ /* 0x000eb00000000a00 */
[----:B------:R-:W4:Y:S08]  /*1370*/  LDC R6, c[0x0][0xb20] ;  /* 0x0002c800ff067b82 */ /* 0x000f300000000800 */
[----:B------:R-:W3:Y:S01]  /*1380*/  LDC R7, c[0x0][0xb0c] ;  /* 0x0002c300ff077b82 */ /* 0x000ee20000000800 */
[----:B-1----:R-:W-:-:S05]  /*1390*/  IMAD.HI.U32 R4, R15, R4, RZ ;  /* 0x000000040f047227 */ /* 0x002fca00078e00ff */
[----:B------:R-:W-:Y:S01]  /*13a0*/  SHF.R.U32.HI R4, RZ, R5, R4 ;  /* 0x00000005ff047219 */ /* 0x000fe20000011604 */
[----:B--2---:R-:W-:Y:S01]  /*13b0*/  IMAD.HI.U32 R3, R14, R3, RZ ;  /* 0x000000030e037227 */ /* 0x004fe200078e00ff */
[----:B------:R-:W-:-:S04]  /*13c0*/  ISETP.NE.AND P0, PT, R2, 0x1, PT ;  /* 0x000000010200780c */ /* 0x000fc80003f05270 */
[----:B----4-:R-:W-:-:S04]  /*13d0*/  SHF.R.U32.HI R3, RZ, R6, R3 ;  /* 0x00000006ff037219 */ /* 0x010fc80000011603 */
[----:B------:R-:W-:Y:S02]  /*13e0*/  SEL R3, R14, R3, !P0 ;  /* 0x000000030e037207 */ /* 0x000fe40004000000 */
[----:B---3--:R-:W-:-:S04]  /*13f0*/  ISETP.NE.AND P1, PT, R7, 0x1, PT ;  /* 0x000000010700780c */ /* 0x008fc80003f25270 */
[----:B------:R-:W-:-:S05]  /*1400*/  SEL R4, R15, R4, !P1 ;  /* 0x000000040f047207 */ /* 0x000fca0004800000 */
[----:B------:R-:W-:Y:S02]  /*1410*/  IMAD.IADD R5, R3, 0x1, -R4 ;  /* 0x0000000103057824 */ /* 0x000fe400078e0a04 */
[----:B------:R-:W-:Y:S02]  /*1420*/  IMAD.IADD R3, R4, 0x1, -R3 ;  /* 0x0000000104037824 */ /* 0x000fe400078e0a03 */
[----:B------:R-:W-:Y:S02]  /*1430*/  IMAD R15, R5, R7, R15 ;  /* 0x00000007050f7224 */ /* 0x000fe400078e020f */
[----:B------:R-:W-:-:S07]  /*1440*/  IMAD R14, R3, R2, R14 ;  /* 0x00000002030e7224 */ /* 0x000fce00078e020e */
.L_x_17:
[----:B------:R-:W-:Y:S01]  /*1450*/  BAR.SYNC.DEFER_BLOCKING 0x0 ;  /* 0x0000000000007b1d */ /* 0x000fe20000010000 */
[----:B------:R-:W-:Y:S01]  /*1460*/  UISETP.NE.AND UP1, UPT, UR8, 0x2, UPT ;  /* 0x000000020800788c */ /* 0x000fe2000bf25270 */
[----:B------:R-:W-:Y:S02]  /*1470*/  ISETP.NE.OR P5, PT, R0, 0x2, !P5 ;  /* 0x000000020000780c */ /* 0x000fe40006fa5670 */
[----:B------:R-:W-:-:S06]  /*1480*/  LOP3.LUT R2, R108, 0x1f, RZ, 0xc0, !PT ;  /* 0x0000001f6c027812 */ /* 0x000fcc00078ec0ff */
[----:B------:R-:W-:Y:S05]  /*1490*/  BRA.U UP1, `(.L_x_18) ;  /* 0x0000001501347547 */ /* 0x000fea000b800000 */
[----:B------:R-:W1:Y:S01]  /*14a0*/  LDCU UR13, c[0x0][0x38c] ;  /* 0x00007180ff0d77ac */ /* 0x000e620008000800 */
[----:B------:R-:W2:Y:S01]  /*14b0*/  LDC R8, c[0x0][0x370] ;  /* 0x0000dc00ff087b82 */ /* 0x000ea20000000800 */
[----:B------:R-:W-:Y:S01]  /*14c0*/  PLOP3.LUT P1, PT, PT, PT, UP2, 0x80, 0x8 ;  /* 0x000000000008781c */ /* 0x000fe20003f2f028 */
[----:B------:R-:W-:Y:S01]  /*14d0*/  IMAD.MOV.U32 R17, RZ, RZ, 0x1 ;  /* 0x00000001ff117424 */ /* 0x000fe200078e00ff */
[----:B------:R-:W-:Y:S01]  /*14e0*/  ISETP.EQ.OR P4, PT, R2, RZ, P5 ;  /* 0x000000ff0200720c */ /* 0x000fe20002f82670 */
[----:B------:R-:W-:Y:S01]  /*14f0*/  IMAD.MOV.U32 R16, RZ, RZ, RZ ;  /* 0x000000ffff107224 */ /* 0x000fe200078e00ff */
[----:B------:R-:W-:Y:S02]  /*1500*/  PLOP3.LUT P1, PT, P1, PT, PT, 0x8, 0x80 ;  /* 0x000000000080781c */ /* 0x000fe40000f2e170 */
[----:B------:R-:W-:Y:S01]  /*1510*/  CS2R R12, SRZ ;  /* 0x00000000000c7805 */ /* 0x000fe2000001ff00 */
[----:B------:R-:W-:Y:S01]  /*1520*/  IMAD.MOV.U32 R11, RZ, RZ, 0x1 ;  /* 0x00000001ff0b7424 */ /* 0x000fe200078e00ff */
[----:B------:R-:W4:Y:S01]  /*1530*/  LDC R0, c[0x0][0x374] ;  /* 0x0000dd00ff007b82 */ /* 0x000f220000000800 */
[----:B------:R-:W2:Y:S01]  /*1540*/  LDCU.64 UR22, c[0x0][0x348] ;  /* 0x00006900ff1677ac */ /* 0x000ea20008000a00 */
[----:B------:R-:W-:Y:S01]  /*1550*/  UMOV UR6, URZ ;  /* 0x000000ff00067c82 */ /* 0x000fe20008000000 */
[----:B-1----:R-:W-:-:S04]  /*1560*/  UIADD3 UR5, UPT, UPT, UR13, 0x3f, URZ ;  /* 0x0000003f0d057890 */ /* 0x002fc8000fffe0ff */
[----:B------:R-:W-:-:S04]  /*1570*/  USHF.R.S32.HI UR4, URZ, 0x1f, UR5 ;  /* 0x0000001fff047899 */ /* 0x000fc80008011405 */
[----:B------:R-:W-:-:S04]  /*1580*/  ULEA.HI UR4, UR4, UR5, URZ, 0x6 ;  /* 0x0000000504047291 */ /* 0x000fc8000f8f30ff */
[----:B------:R-:W-:Y:S02]  /*1590*/  USHF.R.S32.HI UR15, URZ, 0x6, UR4 ;  /* 0x00000006ff0f7899 */ /* 0x000fe40008011404 */
[----:B------:R-:W-:Y:S02]  /*15a0*/  UIADD3 UR4, UPT, UPT, UR13, -0x1, URZ ;  /* 0xffffffff0d047890 */ /* 0x000fe4000fffe0ff */
[----:B------:R-:W-:Y:S02]  /*15b0*/  UISETP.LT.U32.AND UP0, UPT, UR15, 0xa, UPT ;  /* 0x0000000a0f00788c */ /* 0x000fe4000bf01070 */
[----:B------:R-:W-:Y:S02]  /*15c0*/  UISETP.GE.U32.AND UP1, UPT, UR4, -0x7f, UPT ;  /* 0xffffff810400788c */ /* 0x000fe4000bf26070 */
[----:B------:R-:W-:Y:S02]  /*15d0*/  USEL UR14, UR15, 0xa, UP0 ;  /* 0x0000000a0f0e7887 */ /* 0x000fe40008000000 */
[----:B------:R-:W-:-:S02]  /*15e0*/  UIADD3 UR13, UPT, UPT, UR13, 0x7e, URZ ;  /* 0x0000007e0d0d7890 */ /* 0x000fc4000fffe0ff */
[----:B------:R-:W-:Y:S02]  /*15f0*/  UIADD3 UR5, UPT, UPT, UR14, -0x1, URZ ;  /* 0xffffffff0e057890 */ /* 0x000fe4000fffe0ff */
[----:B------:R-:W-:-:S03]  /*1600*/  UIADD3 UR7, UPT, UPT, UR15, -UR14, URZ ;  /* 0x8000000e0f077290 */ /* 0x000fc6000fffe0ff */
[----:B------:R-:W-:-:S04]  /*1610*/  @UP1 UIADD3 UR5, UPT, UPT, UR14, URZ, URZ ;  /* 0x000000ff0e051290 */ /* 0x000fc8000fffe0ff */
[----:B--2---:R-:W-:-:S12]  /*1620*/  UIADD3 UR5, UPT, UPT, UR5, 0x1, URZ ;  /* 0x0000000105057890 */ /* 0x004fd8000fffe0ff */
.L_x_36:
[----:B------:R-:W-:Y:S01]  /*1630*/  UISETP.NE.AND UP0, UPT, UR37, URZ, UPT ;  /* 0x000000ff2500728c */ /* 0x000fe2000bf05270 */
[----:B------:R-:W1:Y:S08]  /*1640*/  S2UR UR37, SR_CgaCtaId ;  /* 0x00000000002579c3 */ /* 0x000e700000008800 */
[----:B------:R-:W-:Y:S05]  /*1650*/  BRA.U UP0, `(.L_x_19) ;  /* 0x0000000100347547 */ /* 0x000fea000b800000 */
[----:B------:R-:W2:Y:S01]  /*1660*/  S2R R2, SR_CgaCtaId ;  /* 0x0000000000027919 */ /* 0x000ea20000008800 */
[----:B------:R-:W-:-:S04]  /*1670*/  MOV R3, 0x400 ;  /* 0x0000040000037802 */ /* 0x000fc80000000f00 */
[----:B--2---:R-:W-:Y:S02]  /*1680*/  LEA R2, R2, R3, 0x18 ;  /* 0x0000000302027211 */ /* 0x004fe400078ec0ff */
[----:B------:R-:W-:-:S03]  /*1690*/  SHF.L.U32 R3, R11, 0x1f, RZ ;  /* 0x0000001f0b037819 */ /* 0x000fc600000006ff */
[----:B------:R-:W-:-:S04]  /*16a0*/  IMAD R2, R12, 0x8, R2 ;  /* 0x000000080c027824 */ /* 0x000fc800078e0202 */
[----:B------:R-:W2:Y:S02]  /*16b0*/  SYNCS.PHASECHK.TRANS64.TRYWAIT P0, [R2+URZ+0x160], R3 ;  /* 0x00016003020075a7 */ /* 0x000ea400080011ff */
[----:B--2---:R-:W-:Y:S05]  /*16c0*/  @!P0 BRA `(.L_x_20) ;  /* 0x0000007c00248947 */ /* 0x004fea0003800000 */
.L_x_132:
[----:B------:R-:W-:Y:S01]  /*16d0*/  VIADD R12, R12, 0x1 ;  /* 0x000000010c0c7836 */ /* 0x000fe20000000000 */
[----:B------:R2:W-:Y:S04]  /*16e0*/  SYNCS.ARRIVE.TRANS64.A1T0 RZ, [R2+URZ+0x150], RZ ;  /* 0x000150ff02ff79a7 */ /* 0x0005e800081000ff */
[----:B------:R-:W-:-:S04]  /*16f0*/  ISETP.NE.AND P0, PT, R12, 0x2, PT ;  /* 0x000000020c00780c */ /* 0x000fc80003f05270 */
[----:B------:R-:W-:Y:S02]  /*1700*/  SEL R12, R12, RZ, P0 ;  /* 0x000000ff0c0c7207 */ /* 0x000fe40000000000 */
[----:B--2---:R-:W-:-:S04]  /*1710*/  SEL R2, RZ, 0x1, P0 ;  /* 0x00000001ff027807 */ /* 0x004fc80000000000 */
[----:B------:R-:W-:-:S07]  /*1720*/  LOP3.LUT R11, R11, R2, RZ, 0x3c, !PT ;  /* 0x000000020b0b7212 */ /* 0x000fce00078e3cff */
.L_x_19:
[----:B------:R-:W-:Y:S01]  /*1730*/  UMOV UR4, 0x400 ;  /* 0x0000040000047882 */ /* 0x000fe20000000000 */
[----:B------:R-:W-:Y:S01]  /*1740*/  SHF.L.U32 R2, R17, 0x1f, RZ ;  /* 0x0000001f11027819 */ /* 0x000fe200000006ff */
[----:B-1----:R-:W-:Y:S01]  /*1750*/  ULEA UR4, UR37, UR4, 0x18 ;  /* 0x0000000425047291 */ /* 0x002fe2000f8ec0ff */
[----:B------:R-:W-:Y:S01]  /*1760*/  R2UR UR35, R15 ;  /* 0x000000000f2372ca */ /* 0x000fe200000e0000 */
[----:B------:R-:W-:Y:S01]  /*1770*/  UISETP.GE.U32.AND UP0, UPT, UR13, 0x7f, UPT ;  /* 0x0000007f0d00788c */ /* 0x000fe2000bf06070 */
[----:B------:R-:W-:Y:S01]  /*1780*/  R2UR UR11, R14 ;  /* 0x000000000e0b72ca */ /* 0x000fe200000e0000 */
[----:B------:R-:W-:Y:S01]  /*1790*/  ULEA UR8, UR6, UR4, 0x3 ;  /* 0x0000000406087291 */ /* 0x000fe2000f8e18ff */
[----:B------:R-:W-:-:S08]  /*17a0*/  UMOV UR24, URZ ;  /* 0x000000ff00187c82 */ /* 0x000fd00008000000 */
[----:B------:R1:W2:Y:S01]  /*17b0*/  SYNCS.PHASECHK.TRANS64.TRYWAIT P0, [UR8+0x50], R2 ;  /* 0x00005002ff0075a7 */ /* 0x0002a20008001108 */
[----:B------:R-:W-:Y:S02]  /*17c0*/  USHF.L.U32 UR35, UR35, 0x6, URZ ;  /* 0x0000000623237899 */ /* 0x000fe400080006ff */
[----:B------:R-:W-:Y:S01]  /*17d0*/  USHF.L.U32 UR11, UR11, 0x8, URZ ;  /* 0x000000080b0b7899 */ /* 0x000fe200080006ff */
[----:B------:R-:W-:Y:S11]  /*17e0*/  BRA.U !UP0, `(.L_x_21) ;  /* 0x0000000108a87547 */ /* 0x000ff6000b800000 */
[----:B------:R-:W-:Y:S01]  /*17f0*/  UMOV UR16, URZ ;  /* 0x000000ff00107c82 */ /* 0x000fe20008000000 */
[----:B------:R-:W-:-:S05]  /*1800*/  UMOV UR17, UR6 ;  /* 0x0000000600117c82 */ /* 0x000fca0008000000 */
.L_x_26:
[----:B-1----:R-:W-:Y:S01]  /*1810*/  ULEA UR33, UR17, UR4, 0x3 ;  /* 0x0000000411217291 */ /* 0x002fe2000f8e18ff */
[----:B--2---:R-:W-:Y:S01]  /*1820*/  @!P5 MOV R3, 0x5000 ;  /* 0x000050000003d802 */ /* 0x004fe20000000f00 */
[----:B--2---:R-:W-:Y:S10]  /*1830*/  @P0 BRA `(.L_x_22) ;  /* 0x00000000000c0947 */ /* 0x004ff40003800000 */
[----:B------:R-:W-:-:S04]  /*1840*/  SHF.L.U32 R4, R17, 0x1f, RZ ;  /* 0x0000001f11047819 */ /* 0x000fc800000006ff */
[----:B------:R-:W2:Y:S02]  /*1850*/  SYNCS.PHASECHK.TRANS64.TRYWAIT P0, [UR33+0x50], R4 ;  /* 0x00005004ff0075a7 */ /* 0x000ea40008001121 */
[----:B--2---:R-:W-:Y:S05]  /*1860*/  @!P0 BRA `(.L_x_23) ;  /* 0x0000007800d08947 */ /* 0x004fea0003800000 */
.L_x_22:
[----:B------:R2:W-:Y:S01]  /*1870*/  @!P5 SYNCS.ARRIVE.TRANS64 RZ, [UR33], R3 ;  /* 0x00000003ffffd9a7 */ /* 0x0005e20008000021 */
[----:B------:R-:W-:Y:S04]  /*1880*/  BSSY.RECONVERGENT B0, `(.L_x_24) ;  /* 0x0000003000007945 */ /* 0x000fe80003800200 */
[----:B------:R-:W-:Y:S05]  /*1890*/  @P4 BRA `(.L_x_25) ;  /* 0x0000000000044947 */ /* 0x000fea0003800000 */
[----:B------:R-:W-:Y:S05]  /*18a0*/  BPT.TRAP 0x1 ;  /* 0x000000040000795c */ /* 0x000fea0000300000 */
.L_x_25:
[----:B------:R-:W-:Y:S05]  /*18b0*/  BSYNC.RECONVERGENT B0 ;  /* 0x0000000000007941 */ /* 0x000fea0003800200 */
.L_x_24:
[----:B------:R-:W-:Y:S02]  /*18c0*/  UIADD3 UR6, UPT, UPT, UR17, 0x1, URZ ;  /* 0x0000000111067890 */ /* 0x000fe4000fffe0ff */
[----:B------:R-:W-:Y:S02]  /*18d0*/  ULEA UR32, UR17, UR4, 0xc ;  /* 0x0000000411207291 */ /* 0x000fe4000f8e60ff */
[----:B------:R-:W-:Y:S02]  /*18e0*/  UISETP.NE.AND UP0, UPT, UR6, 0xa, UPT ;  /* 0x0000000a0600788c */ /* 0x000fe4000bf05270 */
[----:B------:R-:W-:Y:S02]  /*18f0*/  UIADD3 UR26, UP1, UPT, UR22, 0x80, URZ ;  /* 0x00000080161a7890 */ /* 0x000fe4000ff3e0ff */
[----:B------:R-:W-:Y:S02]  /*1900*/  USEL UR9, URZ, 0x1, UP0 ;  /* 0x00000001ff097887 */ /* 0x000fe40008000000 */
[----:B------:R-:W-:-:S02]  /*1910*/  USEL UR6, UR6, URZ, UP0 ;  /* 0x000000ff06067287 */ /* 0x000fc40008000000 */
[----:B------:R-:W-:Y:S02]  /*1920*/  UIADD3 UR20, UP0, UPT, UR22, 0x180, URZ ;  /* 0x0000018016147890 */ /* 0x000fe4000ff1e0ff */
[----:B------:R-:W-:Y:S01]  /*1930*/  ULEA UR8, UR6, UR4, 0x3 ;  /* 0x0000000406087291 */ /* 0x000fe2000f8e18ff */
[----:B------:R-:W-:Y:S01]  /*1940*/  LOP3.LUT R17, R17, UR9, RZ, 0x3c, !PT ;  /* 0x0000000911117c12 */ /* 0x000fe2000f8e3cff */
[----:B------:R-:W-:Y:S02]  /*1950*/  USHF.L.U32 UR34, UR16, 0x6, URZ ;  /* 0x0000000610227899 */ /* 0x000fe400080006ff */
[----:B------:R-:W-:Y:S01]  /*1960*/  UIADD3.X UR27, UPT, UPT, URZ, UR23, URZ, UP1, !UPT ;  /* 0x00000017ff1b7290 */ /* 0x000fe20008ffe4ff */
[----:B-1----:R-:W-:Y:S01]  /*1970*/  SHF.L.U32 R2, R17, 0x1f, RZ ;  /* 0x0000001f11027819 */ /* 0x002fe200000006ff */
[----:B------:R-:W-:Y:S02]  /*1980*/  UIADD3 UR32, UPT, UPT, UR32, 0x6400, URZ ;  /* 0x0000640020207890 */ /* 0x000fe4000fffe0ff */
[----:B------:R-:W-:Y:S01]  /*1990*/  UIADD3.X UR21, UPT, UPT, URZ, UR23, URZ, UP0, !UPT ;  /* 0x00000017ff157290 */ /* 0x000fe200087fe4ff */
[----:B------:R1:W1:Y:S01]  /*19a0*/  SYNCS.PHASECHK.TRANS64.TRYWAIT P0, [UR8+0x50], R2 ;  /* 0x00005002ff0075a7 */ /* 0x0002620008001108 */
[----:B------:R-:W-:Y:S01]  /*19b0*/  ULEA UR8, UR17, UR4, 0xe ;  /* 0x0000000411087291 */ /* 0x000fe2000f8e70ff */
[----:B------:R-:W-:Y:S01]  /*19c0*/  UMOV UR18, 0x0 ;  /* 0x0000000000127882 */ /* 0x000fe20000000000 */
[----:B------:R-:W-:-:S02]  /*19d0*/  UMOV UR19, 0x10000000 ;  /* 0x1000000000137882 */ /* 0x000fc40000000000 */
[----:B------:R-:W-:Y:S01]  /*19e0*/  UIADD3 UR8, UPT, UPT, UR8, 0x10400, URZ ;  /* 0x0001040008087890 */ /* 0x000fe2000fffe0ff */
[----:B------:R1:W-:Y:S01]  /*19f0*/  UTMALDG.3D [UR32], [UR26], desc[UR18] ;  /* 0x000012201a0075b4 */ /* 0x0003e20008011000 */
[----:B------:R-:W-:Y:S01]  /*1a00*/  UMOV UR12, UR36 ;  /* 0x00000024000c7c82 */ /* 0x000fe20008000000 */
[----:B------:R-:W-:Y:S01]  /*1a10*/  UMOV UR9, UR33 ;  /* 0x0000002100097c82 */ /* 0x000fe20008000000 */
[----:B------:R-:W-:Y:S01]  /*1a20*/  UMOV UR10, UR34 ;  /* 0x00000022000a7c82 */ /* 0x000fe20008000000 */
[----:B------:R-:W-:Y:S01]  /*1a30*/  UIADD3 UR16, UPT, UPT, UR16, 0x1, URZ ;  /* 0x0000000110107890 */ /* 0x000fe2000fffe0ff */
[----:B------:R-:W-:Y:S01]  /*1a40*/  UMOV UR24, UR5 ;  /* 0x0000000500187c82 */ /* 0x000fe20008000000 */
[----:B------:R-:W-:Y:S02]  /*1a50*/  UMOV UR17, UR6 ;  /* 0x0000000600117c82 */ /* 0x000fe40008000000 */
[----:B------:R1:W-:Y:S01]  /*1a60*/  UTMALDG.3D [UR8], [UR20], desc[UR18] ;  /* 0x00001208140075b4 */ /* 0x0003e20008011000 */
[----:B------:R-:W-:-:S09]  /*1a70*/  UISETP.NE.AND UP0, UPT, UR16, UR5, UPT ;  /* 0x000000051000728c */ /* 0x000fd2000bf05270 */
[----:B------:R-:W-:Y:S05]  /*1a80*/  BRA.U UP0, `(.L_x_26) ;  /* 0xfffffffd00607547 */ /* 0x000fea000b83ffff */
.L_x_21:
[----:B-1----:R-:W-:Y:S01]  /*1a90*/  ULEA UR8, UR6, UR4, 0x3 ;  /* 0x0000000406087291 */ /* 0x002fe2000f8e18ff */
[----:B------:R-:W-:Y:S01]  /*1aa0*/  SHF.L.U32 R2, R17, 0x1f, RZ ;  /* 0x0000001f11027819 */ /* 0x000fe200000006ff */
[----:B------:R-:W-:Y:S01]  /*1ab0*/  @!P1 SYNCS.ARRIVE.TRANS64.A1T0 RZ, [UR4+0xe8], RZ ;  /* 0x0000e8ffffff99a7 */ /* 0x000fe20008100004 */
[----:B------:R-:W-:-:S06]  /*1ac0*/  UISETP.GT.AND UP0, UPT, UR15, UR14, UPT ;  /* 0x0000000e0f00728c */ /* 0x000fcc000bf04270 */
[----:B--2---:R1:W2:Y:S03]  /*1ad0*/  SYNCS.PHASECHK.TRANS64.TRYWAIT P0, [UR8+0x50], R2 ;  /* 0x00005002ff0075a7 */ /* 0x0042a60008001108 */
[----:B------:R-:W-:Y:S05]  /*1ae0*/  BRA.U !UP0, `(.L_x_27) ;  /* 0x0000000108ac7547 */ /* 0x000fea000b800000 */
[----:B------:R-:W-:Y:S01]  /*1af0*/  UIADD3 UR21, UPT, UPT, UR7, UR24, URZ ;  /* 0x0000001807157290 */ /* 0x000fe2000fffe0ff */
[----:B------:R-:W-:-:S11]  /*1b00*/  UMOV UR25, UR6 ;  /* 0x0000000600197c82 */ /* 0x000fd60008000000 */
.L_x_32:
[----:B-1----:R-:W-:Y:S01]  /*1b10*/  ULEA UR17, UR25, UR4, 0x3 ;  /* 0x0000000419117291 */ /* 0x002fe2000f8e18ff */
[----:B--2---:R-:W-:Y:S01]  /*1b20*/  @!P5 MOV R3, 0x5000 ;  /* 0x000050000003d802 */ /* 0x004fe20000000f00 */
[----:B--2---:R-:W-:Y:S10]  /*1b30*/  @P0 BRA `(.L_x_28) ;  /* 0x00000000000c0947 */ /* 0x004ff40003800000 */
[----:B------:R-:W-:-:S04]  /*1b40*/  SHF.L.U32 R4, R17, 0x1f, RZ ;  /* 0x0000001f11047819 */ /* 0x000fc800000006ff */
[----:B------:R-:W2:Y:S02]  /*1b50*/  SYNCS.PHASECHK.TRANS64.TRYWAIT P0, [UR17+0x50], R4 ;  /* 0x00005004ff0075a7 */ /* 0x000ea40008001111 */
[----:B--2---:R-:W-:Y:S05]  /*1b60*/  @!P0 BRA `(.L_x_29) ;  /* 0x0000007800288947 */ /* 0x004fea0003800000 */
.L_x_28:
[----:B------:R2:W-:Y:S01]  /*1b70*/  @!P5 SYNCS.ARRIVE.TRANS64 RZ, [UR17], R3 ;  /* 0x00000003ffffd9a7 */ /* 0x0005e20008000011 */
[----:B------:R-:W-:Y:S04]  /*1b80*/  BSSY.RECONVERGENT B0, `(.L_x_30) ;  /* 0x0000003000007945 */ /* 0x000fe80003800200 */
[----:B------:R-:W-:Y:S05]  /*1b90*/  @P4 BRA `(.L_x_31) ;  /* 0x0000000000044947 */ /* 0x000fea0003800000 */
[----:B------:R-:W-:Y:S05]  /*1ba0*/  BPT.TRAP 0x1 ;  /* 0x000000040000795c */ /* 0x000fea0000300000 */
.L_x_31:
[----:B------:R-:W-:Y:S05]  /*1bb0*/  BSYNC.RECONVERGENT B0 ;  /* 0x0000000000007941 */ /* 0x000fea0003800200 */
.L_x_30:
        /* <DEDUP_REMOVED lines=10> */
[----:B------:R-:W-:Y:S01]  /*1c60*/  UIADD3 UR16, UPT, UPT, UR16, 0x6400, URZ ;  /* 0x0000640010107890 */ /* 0x000fe2000fffe0ff */
[----:B-1----:R-:W-:Y:S01]  /*1c70*/  SHF.L.U32 R2, R17, 0x1f, RZ ;  /* 0x0000001f11027819 */ /* 0x002fe200000006ff */
[----:B------:R-:W-:Y:S02]  /*1c80*/  UIADD3.X UR31, UPT, UPT, URZ, UR23, URZ, UP1, !UPT ;  /* 0x00000017ff1f7290 */ /* 0x000fe40008ffe4ff */
[----:B------:R-:W-:Y:S01]  /*1c90*/  UIADD3.X UR29, UPT, UPT, URZ, UR23, URZ, UP0, !UPT ;  /* 0x00000017ff1d7290 */ /* 0x000fe200087fe4ff */
[----:B------:R1:W1:Y:S01]  /*1ca0*/  SYNCS.PHASECHK.TRANS64.TRYWAIT P0, [UR8+0x50], R2 ;  /* 0x00005002ff0075a7 */ /* 0x0002620008001108 */
[----:B------:R-:W-:Y:S01]  /*1cb0*/  ULEA UR8, UR25, UR4, 0xe ;  /* 0x0000000419087291 */ /* 0x000fe2000f8e70ff */
[----:B------:R-:W-:Y:S01]  /*1cc0*/  UMOV UR26, 0x0 ;  /* 0x00000000001a7882 */ /* 0x000fe20000000000 */
[----:B------:R-:W-:-:S02]  /*1cd0*/  UMOV UR27, 0x10000000 ;  /* 0x10000000001b7882 */ /* 0x000fc40000000000 */
[----:B------:R-:W-:Y:S01]  /*1ce0*/  UIADD3 UR8, UPT, UPT, UR8, 0x10400, URZ ;  /* 0x0001040008087890 */ /* 0x000fe2000fffe0ff */
[----:B------:R-:W-:Y:S01]  /*1cf0*/  UMOV UR19, UR35 ;  /* 0x0000002300137c82 */ /* 0x000fe20008000000 */
[----:B------:R-:W-:Y:S01]  /*1d00*/  UMOV UR20, UR36 ;  /* 0x0000002400147c82 */ /* 0x000fe20008000000 */
[----:B------:R-:W-:Y:S01]  /*1d10*/  UMOV UR12, UR36 ;  /* 0x00000024000c7c82 */ /* 0x000fe20008000000 */
[----:B------:R-:W-:Y:S01]  /*1d20*/  UMOV UR9, UR17 ;  /* 0x0000001100097c82 */ /* 0x000fe20008000000 */
[----:B------:R-:W-:Y:S01]  /*1d30*/  UMOV UR10, UR18 ;  /* 0x00000012000a7c82 */ /* 0x000fe20008000000 */
[----:B------:R1:W-:Y:S01]  /*1d40*/  UTMALDG.3D [UR16], [UR30], desc[UR26] ;  /* 0x00001a101e0075b4 */ /* 0x0003e20008011000 */
[----:B------:R-:W-:Y:S01]  /*1d50*/  UIADD3 UR24, UPT, UPT, UR24, 0x1, URZ ;  /* 0x0000000118187890 */ /* 0x000fe2000fffe0ff */
[----:B------:R-:W-:-:S03]  /*1d60*/  UMOV UR25, UR6 ;  /* 0x0000000600197c82 */ /* 0x000fc60008000000 */
[----:B------:R-:W-:Y:S01]  /*1d70*/  UISETP.NE.AND UP0, UPT, UR24, UR21, UPT ;  /* 0x000000151800728c */ /* 0x000fe2000bf05270 */
[----:B------:R1:W-:Y:S08]  /*1d80*/  UTMALDG.3D [UR8], [UR28], desc[UR26] ;  /* 0x00001a081c0075b4 */ /* 0x0003f00008011000 */
[----:B------:R-:W-:Y:S05]  /*1d90*/  BRA.U UP0, `(.L_x_32) ;  /* 0xfffffffd005c7547 */ /* 0x000fea000b83ffff */
.L_x_27:
[C---:B-1----:R-:W-:Y:S01]  /*1da0*/  LEA R2, R16.reuse, UR4, 0x3 ;  /* 0x0000000410027c11 */ /* 0x042fe2000f8e18ff */
[----:B------:R-:W-:Y:S01]  /*1db0*/  NOP ;  /* 0x0000000000007918 */ /* 0x000fe20000000000 */
[----:B--2---:R-:W-:Y:S02]  /*1dc0*/  SHF.L.U32 R3, R13, 0x1f, RZ ;  /* 0x0000001f0d037819 */ /* 0x004fe400000006ff */
[----:B------:R-:W-:Y:S02]  /*1dd0*/  LEA R4, R16, UR4, 0x4 ;  /* 0x0000000410047c11 */ /* 0x000fe4000f8e20ff */
[----:B------:R-:W1:Y:S02]  /*1de0*/  SYNCS.PHASECHK.TRANS64.TRYWAIT P0, [R2+URZ+0xf0], R3 ;  /* 0x0000f003020075a7 */ /* 0x000e6400080011ff */
[----:B-1----:R-:W-:Y:S05]  /*1df0*/  @!P0 BRA `(.L_x_33) ;  /* 0x00000074009c8947 */ /* 0x002fea0003800000 */
.L_x_135:
[----:B------:R-:W2:Y:S01]  /*1e00*/  LDS.128 R4, [R4+0x180] ;  /* 0x0001800004047984 */ /* 0x000ea20000000c00 */
[----:B---3--:R-:W-:Y:S01]  /*1e10*/  ISETP.GE.AND P0, PT, R40, 0x1, PT ;  /* 0x000000012800780c */ /* 0x008fe20003f06270 */
[----:B-1----:R-:W-:Y:S01]  /*1e20*/  VIADD R2, R2, 0x100 ;  /* 0x0000010002027836 */ /* 0x002fe20000000000 */
[----:B------:R-:W-:Y:S01]  /*1e30*/  @!PT LDS RZ, [RZ] ;  /* 0x00000000fffff984 */ /* 0x000fe20000000800 */
[----:B------:R-:W-:Y:S01]  /*1e40*/  @!PT LDS RZ, [RZ] ;  /* 0x00000000fffff984 */ /* 0x000fe20000000800 */
[----:B------:R-:W-:Y:S01]  /*1e50*/  @!PT LDS RZ, [RZ] ;  /* 0x00000000fffff984 */ /* 0x000fe20000000800 */
[----:B------:R-:W-:Y:S01]  /*1e60*/  @!PT LDS RZ, [RZ] ;  /* 0x00000000fffff984 */ /* 0x000fe20000000800 */
[----:B------:R1:W-:Y:S06]  /*1e70*/  MEMBAR.ALL.CTA ;  /* 0x0000000000007992 */ /* 0x0003ec0000008000 */
[----:B-1----:R-:W1:Y:S01]  /*1e80*/  FENCE.VIEW.ASYNC.S ;  /* 0x00000000000073c6 */ /* 0x002e620000000000 */
[----:B------:R-:W-:-:S04]  /*1e90*/  PRMT R2, RZ, 0x654, R2 ;  /* 0x00000654ff027816 */ /* 0x000fc80000000002 */
[----:B-1----:R1:W-:Y:S01]  /*1ea0*/  SYNCS.ARRIVE.TRANS64.RED.A1T0 RZ, [R2+URZ], RZ ;  /* 0x000000ff02ff79a7 */ /* 0x0023e200081004ff */
[----:B--2---:R-:W-:-:S13]  /*1eb0*/  LOP3.LUT P2, RZ, R6, 0x1, RZ, 0xc0, !PT ;  /* 0x0000000106ff7812 */ /* 0x004fda000784c0ff */
[----:B------:R-:W-:Y:S01]  /*1ec0*/  @P2 SHF.R.U32.HI R3, RZ, 0x10, R5 ;  /* 0x00000010ff032819 */ /* 0x000fe20000011605 */
[----:B------:R-:W-:Y:S01]  /*1ed0*/  VOTEU.ANY UP0, P2 ;  /* 0x0000000000ff7886 */ /* 0x000fe20001000100 */
[----:B------:R-:W-:Y:S02]  /*1ee0*/  @P2 MOV R10, R4 ;  /* 0x00000004000a2202 */ /* 0x000fe40000000f00 */
[----:B------:R-:W-:Y:S02]  /*1ef0*/  @P2 R2UR.BROADCAST UR8, R3 ;  /* 0x00000000030822ca */ /* 0x000fe400008e0000 */
[----:B------:R-:W-:-:S11]  /*1f00*/  @P2 LOP3.LUT R9, R5, 0xffff, RZ, 0xc0, !PT ;  /* 0x0000ffff05092812 */ /* 0x000fd600078ec0ff */
[----:B------:R-:W-:Y:S01]  /*1f10*/  @UP0 UMOV UR36, UR8 ;  /* 0x0000000800240c82 */ /* 0x000fe20008000000 */
[----:B-1----:R-:W-:Y:S05]  /*1f20*/  @!P0 BRA `(.L_x_34) ;  /* 0x0000000000b88947 */ /* 0x002fea0003800000 */
[----:B------:R-:W4:Y:S01]  /*1f30*/  LDC.64 R4, c[0x0][0xb18] ;  /* 0x0002c600ff047b82 */ /* 0x000f220000000a00 */
[----:B------:R-:W-:-:S07]  /*1f40*/  ISETP.NE.AND P3, PT, R40, 0x1, PT ;  /* 0x000000012800780c */ /* 0x000fce0003f65270 */
[----:B------:R-:W1:Y:S08]  /*1f50*/  LDC.64 R6, c[0x0][0xb10] ;  /* 0x0002c400ff067b82 */ /* 0x000e700000000a00 */
[----:B------:R-:W2:Y:S08]  /*1f60*/  LDC R14, c[0x0][0xb20] ;  /* 0x0002c800ff0e7b82 */ /* 0x000eb00000000800 */
[----:B------:R-:W3:Y:S01]  /*1f70*/  LDC R15, c[0x0][0xb0c] ;  /* 0x0002c300ff0f7b82 */ /* 0x000ee20000000800 */
[----:B----4-:R-:W-:Y:S01]  /*1f80*/  IMAD.HI.U32 R19, R0, R5, RZ ;  /* 0x0000000500137227 */ /* 0x010fe200078e00ff */
[----:B------:R-:W-:-:S03]  /*1f90*/  ISETP.NE.AND P0, PT, R4, 0x1, PT ;  /* 0x000000010400780c */ /* 0x000fc60003f05270 */
[----:B------:R-:W-:-:S03]  /*1fa0*/  IMAD.HI.U32 R5, R9, R5, RZ ;  /* 0x0000000509057227 */ /* 0x000fc600078e00ff */
[----:B------:R-:W4:Y:S01]  /*1fb0*/  LDC.64 R2, c[0x0][0xb28] ;  /* 0x0002ca00ff027b82 */ /* 0x000f220000000a00 */
[----:B-1----:R-:W-:-:S04]  /*1fc0*/  IMAD.HI.U32 R20, R8, R6, RZ ;  /* 0x0000000608147227 */ /* 0x002fc800078e00ff */
[----:B------:R-:W-:Y:S01]  /*1fd0*/  IMAD.HI.U32 R21, R10, R6, RZ ;  /* 0x000000060a157227 */ /* 0x000fe200078e00ff */
[----:B------:R-:W-:Y:S02]  /*1fe0*/  SHF.R.U32.HI R20, RZ, R7, R20 ;  /* 0x00000007ff147219 */ /* 0x000fe40000011614 */
[-C--:B--2---:R-:W-:Y:S02]  /*1ff0*/  SHF.R.U32.HI R19, RZ, R14.reuse, R19 ;  /* 0x0000000eff137219 */ /* 0x084fe40000011613 */
[----:B------:R-:W-:Y:S02]  /*2000*/  SHF.R.U32.HI R5, RZ, R14, R5 ;  /* 0x0000000eff057219 */ /* 0x000fe40000011605 */
[----:B------:R-:W-:Y:S02]  /*2010*/  SEL R19, R0, R19, !P0 ;  /* 0x0000001300137207 */ /* 0x000fe40004000000 */
[----:B------:R-:W-:Y:S02]  /*2020*/  SHF.R.U32.HI R21, RZ, R7, R21 ;  /* 0x00000007ff157219 */ /* 0x000fe40000011615 */
[----:B---3--:R-:W-:-:S02]  /*2030*/  ISETP.NE.AND P1, PT, R15, 0x1, PT ;  /* 0x000000010f00780c */ /* 0x008fc40003f25270 */
[----:B------:R-:W-:Y:S02]  /*2040*/  SEL R5, R9, R5, !P0 ;  /* 0x0000000509057207 */ /* 0x000fe40004000000 */
[----:B------:R-:W-:Y:S02]  /*2050*/  SEL R20, R8, R20, !P1 ;  /* 0x0000001408147207 */ /* 0x000fe40004800000 */
[----:B------:R-:W-:Y:S01]  /*2060*/  SEL R21, R10, R21, !P1 ;  /* 0x000000150a157207 */ /* 0x000fe20004800000 */
[----:B----4-:R-:W-:-:S04]  /*2070*/  IMAD.HI.U32 R18, R19, R2, RZ ;  /* 0x0000000213127227 */ /* 0x010fc800078e00ff */
        /* <DEDUP_REMOVED lines=10> */
[----:B------:R-:W-:-:S04]  /*2120*/  @!P0 IMAD.HI.U32 R7, R21, R2, RZ ;  /* 0x0000000215078227 */ /* 0x000fc800078e00ff */
[----:B------:R-:W-:Y:S01]  /*2130*/  IMAD.MOV R2, RZ, RZ, -R6 ;  /* 0x000000ffff027224 */ /* 0x000fe200078e0a06 */
[----:B------:R-:W-:Y:S02]  /*2140*/  @!P0 SHF.R.U32.HI R3, RZ, R3, R7 ;  /* 0x00000003ff038219 */ /* 0x000fe40000011607 */
[----:B------:R-:W-:Y:S01]  /*2150*/  IADD3 R7, PT, PT, -R5, RZ, RZ ;  /* 0x000000ff05077210 */ /* 0x000fe20007ffe1ff */
[----:B------:R-:W-:Y:S01]  /*2160*/  IMAD R2, R40, R2, R5 ;  /* 0x0000000228027224 */ /* 0x000fe200078e0205 */
        /* <DEDUP_REMOVED lines=10> */
.L_x_34:
[----:B------:R-:W1:Y:S02]  /*2210*/  LDCU UR8, c[0x0][0xb30] ;  /* 0x00016600ff0877ac */ /* 0x000e640008000800 */
[----:B-1----:R-:W-:-:S09]  /*2220*/  UISETP.NE.AND UP0, UPT, UR8, 0x1, UPT ;  /* 0x000000010800788c */ /* 0x002fd2000bf05270 */
[----:B------:R-:W-:Y:S05]  /*2230*/  BRA.U UP0, `(.L_x_35) ;  /* 0x0000000100407547 */ /* 0x000fea000b800000 */
[----:B------:R-:W1:Y:S08]  /*2240*/  LDC.64 R4, c[0x0][0xb10] ;  /* 0x0002c400ff047b82 */ /* 0x000e700000000a00 */
[----:B------:R-:W2:Y:S08]  /*2250*/  LDC.64 R2, c[0x0][0xb18] ;  /* 0x0002c600ff027b82 */ /* 0x000eb00000000a00 */
[----:B------:R-:W3:Y:S08]  /*2260*/  LDC R6, c[0x0][0xb20] ;  /* 0x0002c800ff067b82 */ /* 0x000ef00000000800 */
[----:B------:R-:W4:Y:S01]  /*2270*/  LDC R7, c[0x0][0xb0c] ;  /* 0x0002c300ff077b82 */ /* 0x000f220000000800 */
[----:B-1----:R-:W-:-:S05]  /*2280*/  IMAD.HI.U32 R4, R10, R4, RZ ;  /* 0x000000040a047227 */ /* 0x002fca00078e00ff */
[----:B------:R-:W-:Y:S01]  /*2290*/  SHF.R.U32.HI R4, RZ, R5, R4 ;  /* 0x00000005ff047219 */ /* 0x000fe20000011604 */
[----:B--2---:R-:W-:Y:S01]  /*22a0*/  IMAD.HI.U32 R3, R9, R3, RZ ;  /* 0x0000000309037227 */ /* 0x004fe200078e00ff */
[----:B------:R-:W-:-:S04]  /*22b0*/  ISETP.NE.AND P0, PT, R2, 0x1, PT ;  /* 0x000000010200780c */ /* 0x000fc80003f05270 */
[----:B---3--:R-:W-:-:S04]  /*22c0*/  SHF.R.U32.HI R3, RZ, R6, R3 ;  /* 0x00000006ff037219 */ /* 0x008fc80000011603 */
[----:B------:R-:W-:Y:S02]  /*22d0*/  SEL R3, R9, R3, !P0 ;  /* 0x0000000309037207 */ /* 0x000fe40004000000 */
[----:B----4-:R-:W-:-:S04]  /*22e0*/  ISETP.NE.AND P1, PT, R7, 0x1, PT ;  /* 0x000000010700780c */ /* 0x010fc80003f25270 */
[----:B------:R-:W-:-:S05]  /*22f0*/  SEL R4, R10, R4, !P1 ;  /* 0x000000040a047207 */ /* 0x000fca0004800000 */
[----:B------:R-:W-:Y:S02]  /*2300*/  IMAD.IADD R5, R3, 0x1, -R4 ;  /* 0x0000000103057824 */ /* 0x000fe400078e0a04 */
[----:B------:R-:W-:Y:S02]  /*2310*/  IMAD.IADD R3, R4, 0x1, -R3 ;  /* 0x0000000104037824 */ /* 0x000fe400078e0a03 */
[----:B------:R-:W-:Y:S02]  /*2320*/  IMAD R10, R5, R7, R10 ;  /* 0x00000007050a7224 */ /* 0x000fe400078e020a */
[----:B------:R-:W-:-:S07]  /*2330*/  IMAD R9, R3, R2, R9 ;  /* 0x0000000203097224 */ /* 0x000fce00078e0209 */
.L_x_35:
[----:B------:R-:W-:Y:S01]  /*2340*/  VIADD R16, R16, 0x1 ;  /* 0x0000000110107836 */ /* 0x000fe20000000000 */
[----:B------:R-:W-:Y:S01]  /*2350*/  PLOP3.LUT P1, PT, PT, PT, PT, 0x80, 0x8 ;  /* 0x000000000008781c */ /* 0x000fe20003f2f070 */
[----:B------:R-:W-:Y:S02]  /*2360*/  IMAD.IADD R15, R10, 0x1, R95 ;  /* 0x000000010a0f7824 */ /* 0x000fe400078e025f */
[----:B------:R-:W-:Y:S01]  /*2370*/  IMAD.IADD R14, R9, 0x1, R94 ;  /* 0x00000001090e7824 */ /* 0x000fe200078e025e */
[----:B------:R-:W-:-:S04]  /*2380*/  ISETP.NE.AND P0, PT, R16, 0x2, PT ;  /* 0x000000021000780c */ /* 0x000fc80003f05270 */
[----:B------:R-:W-:Y:S02]  /*2390*/  SEL R2, RZ, 0x1, P0 ;  /* 0x00000001ff027807 */ /* 0x000fe40000000000 */
[----:B------:R-:W-:Y:S02]  /*23a0*/  SEL R16, R16, RZ, P0 ;  /* 0x000000ff10107207 */ /* 0x000fe40000000000 */
[----:B------:R-:W-:Y:S01]  /*23b0*/  LOP3.LUT R13, R13, R2, RZ, 0x3c, !PT ;  /* 0x000000020d0d7212 */ /* 0x000fe200078e3cff */
[----:B------:R-:W-:Y:S06]  /*23c0*/  @P2 BRA `(.L_x_36) ;  /* 0xfffffff000982947 */ /* 0x000fec000383ffff */
[----:B------:R-:W-:Y:S01]  /*23d0*/  UIADD3 UR4, UPT, UPT, UR4, 0x50, URZ ;  /* 0x0000005004047890 */ /* 0x000fe2000fffe0ff */
[----:B------:R-:W-:-:S03]  /*23e0*/  SHF.L.U32 R2, R17, 0x1f, RZ ;  /* 0x0000001f11027819 */ /* 0x000fc600000006ff */
[----:B------:R-:W-:-:S09]  /*23f0*/  ULEA UR5, UR6, UR4, 0x3 ;  /* 0x0000000406057291 */ /* 0x000fd2000f8e18ff */
[----:B------:R-:W1:Y:S02]  /*2400*/  SYNCS.PHASECHK.TRANS64.TRYWAIT P0, [UR5], R2 ;  /* 0x00000002ff0075a7 */ /* 0x000e640008001105 */
[----:B-1----:R-:W-:Y:S05]  /*2410*/  @!P0 BRA `(.L_x_37) ;  /* 0x0000007000288947 */ /* 0x002fea0003800000 */
.L_x_137:
[----:B------:R-:W-:-:S04]  /*2420*/  UIADD3 UR6, UPT, UPT, UR6, 0x1, URZ ;  /* 0x0000000106067890 */ /* 0x000fc8000fffe0ff */
[----:B------:R-:W-:-:S04]  /*2430*/  UISETP.NE.AND UP0, UPT, UR6, 0xa, UPT ;  /* 0x0000000a0600788c */ /* 0x000fc8000bf05270 */
[----:B------:R-:W-:Y:S02]  /*2440*/  USEL UR7, URZ, 0x1, UP0 ;  /* 0x00000001ff077887 */ /* 0x000fe40008000000 */
[----:B------:R-:W-:-:S04]  /*2450*/  USEL UR6, UR6, URZ, UP0 ;  /* 0x000000ff06067287 */ /* 0x000fc80008000000 */
[----:B------:R-:W-:Y:S01]  /*2460*/  ULEA UR5, UR6, UR4, 0x3 ;  /* 0x0000000406057291 */ /* 0x000fe2000f8e18ff */
[----:B-1----:R-:W-:-:S04]  /*2470*/  LOP3.LUT R2, R17, UR7, RZ, 0x3c, !PT ;  /* 0x0000000711027c12 */ /* 0x002fc8000f8e3cff */
[----:B------:R-:W-:-:S04]  /*2480*/  SHF.L.U32 R3, R2, 0x1f, RZ ;  /* 0x0000001f02037819 */ /* 0x000fc800000006ff */
[----:B------:R-:W1:Y:S02]  /*2490*/  SYNCS.PHASECHK.TRANS64.TRYWAIT P0, [UR5], R3 ;  /* 0x00000003ff0075a7 */ /* 0x000e640008001105 */
[----:B-1----:R-:W-:Y:S05]  /*24a0*/  @!P0 BRA `(.L_x_38) ;  /* 0x00000070001c8947 */ /* 0x002fea0003800000 */
.L_x_139:
[----:B------:R-:W-:-:S04]  /*24b0*/  UIADD3 UR6, UPT, UPT, UR6, 0x1, URZ ;  /* 0x0000000106067890 */ /* 0x000fc8000fffe0ff */
[----:B------:R-:W-:-:S04]  /*24c0*/  UISETP.NE.AND UP0, UPT, UR6, 0xa, UPT ;  /* 0x0000000a0600788c */ /* 0x000fc8000bf05270 */
[----:B------:R-:W-:Y:S02]  /*24d0*/  USEL UR7, URZ, 0x1, UP0 ;  /* 0x00000001ff077887 */ /* 0x000fe40008000000 */
[----:B------:R-:W-:-:S04]  /*24e0*/  USEL UR6, UR6, URZ, UP0 ;  /* 0x000000ff06067287 */ /* 0x000fc80008000000 */
[----:B------:R-:W-:Y:S01]  /*24f0*/  ULEA UR5, UR6, UR4, 0x3 ;  /* 0x0000000406057291 */ /* 0x000fe2000f8e18ff */
[----:B------:R-:W-:-:S04]  /*2500*/  LOP3.LUT R2, R2, UR7, RZ, 0x3c, !PT ;  /* 0x0000000702027c12 */ /* 0x000fc8000f8e3cff */
[----:B-1----:R-:W-:-:S04]  /*2510*/  SHF.L.U32 R3, R2, 0x1f, RZ ;  /* 0x0000001f02037819 */ /* 0x002fc800000006ff */
[----:B------:R-:W1:Y:S02]  /*2520*/  SYNCS.PHASECHK.TRANS64.TRYWAIT P0, [UR5], R3 ;  /* 0x00000003ff0075a7 */ /* 0x000e640008001105 */
[----:B-1----:R-:W-:Y:S05]  /*2530*/  @!P0 BRA `(.L_x_39) ;  /* 0x0000007000108947 */ /* 0x002fea0003800000 */
.L_x_141:
        /* <DEDUP_REMOVED lines=9> */
.L_x_143:
        /* <DEDUP_REMOVED lines=9> */
.L_x_145:
        /* <DEDUP_REMOVED lines=9> */
.L_x_147:
        /* <DEDUP_REMOVED lines=9> */
.L_x_149:
        /* <DEDUP_REMOVED lines=9> */
.L_x_151:
        /* <DEDUP_REMOVED lines=9> */
.L_x_153:
[----:B------:R-:W-:-:S04]  /*28a0*/  UIADD3 UR6, UPT, UPT, UR6, 0x1, URZ ;  /* 0x0000000106067890 */ /* 0x000fc8000fffe0ff */
[----:B------:R-:W-:-:S04]  /*28b0*/  UISETP.NE.AND UP0, UPT, UR6, 0xa, UPT ;  /* 0x0000000a0600788c */ /* 0x000fc8000bf05270 */
[----:B------:R-:W-:Y:S02]  /*28c0*/  USEL UR5, URZ, 0x1, UP0 ;  /* 0x00000001ff057887 */ /* 0x000fe40008000000 */
[----:B------:R-:W-:-:S04]  /*28d0*/  USEL UR6, UR6, URZ, UP0 ;  /* 0x000000ff06067287 */ /* 0x000fc80008000000 */
[----:B------:R-:W-:Y:S01]  /*28e0*/  ULEA UR6, UR6, UR4, 0x3 ;  /* 0x0000000406067291 */ /* 0x000fe2000f8e18ff */
[----:B------:R-:W-:-:S04]  /*28f0*/  LOP3.LUT R2, R2, UR5, RZ, 0x3c, !PT ;  /* 0x0000000502027c12 */ /* 0x000fc8000f8e3cff */
[----:B------:R-:W-:Y:S01]  /*2900*/  SHF.L.U32 R2, R2, 0x1f, RZ ;  /* 0x0000001f02027819 */ /* 0x000fe200000006ff */
[----:B-1--4-:R-:W-:-:S07]  /*2910*/  IMAD.U32 R0, RZ, RZ, UR6 ;  /* 0x00000006ff007e24 */ /* 0x012fce000f8e00ff */
.L_x_46:
[----:B-1----:R1:W2:Y:S02]  /*2920*/  SYNCS.PHASECHK.TRANS64.TRYWAIT P0, [R0+URZ], R2 ;  /* 0x00000002000075a7 */ /* 0x0022a400080011ff */
[----:B--2---:R-:W-:Y:S05]  /*2930*/  @!P0 NANOSLEEP.SYNCS 0x989680 ;  /* 0x009896800000895d */ /* 0x004fea0003900000 */
[----:B------:R-:W2:Y:S02]  /*2940*/  @!P0 SYNCS.PHASECHK.TRANS64 P0, [R0+URZ], R2 ;  /* 0x00000002000085a7 */ /* 0x000ea400080010ff */
[----:B--2---:R-:W-:Y:S05]  /*2950*/  @P0 EXIT ;  /* 0x000000000000094d */ /* 0x004fea0003800000 */
[----:B------:R-:W-:Y:S05]  /*2960*/  BRA `(.L_x_46) ;  /* 0xfffffffc00ec7947 */ /* 0x000fea000383ffff */
.L_x_18:
[----:B------:R-:W-:-:S04]  /*2970*/  UISETP.NE.AND UP1, UPT, UR37, URZ, UPT ;  /* 0x000000ff2500728c */ /* 0x000fc8000bf25270 */
[----:B------:R-:W-:-:S09]  /*2980*/  UISETP.NE.OR UP1, UPT, UR8, 0x1, UP1 ;  /* 0x000000010800788c */ /* 0x000fd20008f25670 */
[----:B------:R-:W-:Y:S05]  /*2990*/  BRA.U UP1, `(.L_x_47) ;  /* 0x0000000501487547 */ /* 0x000fea000b800000 */
[----:B------:R-:W-:Y:S01]  /*29a0*/  ISETP.NE.AND P2, PT, R2, RZ, PT ;  /* 0x000000ff0200720c */ /* 0x000fe20003f45270 */
[----:B------:R-:W-:Y:S01]  /*29b0*/  IMAD.MOV.U32 R12, RZ, RZ, 0x1 ;  /* 0x00000001ff0c7424 */ /* 0x000fe200078e00ff */
[----:B------:R-:W-:Y:S02]  /*29c0*/  CS2R R10, SRZ ;  /* 0x00000000000a7805 */ /* 0x000fe4000001ff00 */
[----:B------:R-:W-:Y:S01]  /*29d0*/  CS2R R8, SRZ ;  /* 0x0000000000087805 */ /* 0x000fe2000001ff00 */
[----:B------:R-:W-:Y:S01]  /*29e0*/  UMOV UR4, 0x400 ;  /* 0x0000040000047882 */ /* 0x000fe20000000000 */
[----:B------:R-:W-:Y:S01]  /*29f0*/  UMOV UR6, URZ ;  /* 0x000000ff00067c82 */ /* 0x000fe20008000000 */
[----:B------:R-:W-:-:S12]  /*2a00*/  ULEA UR37, UR37, UR4, 0x18 ;  /* 0x0000000425257291 */ /* 0x000fd8000f8ec0ff */
.L_x_51:
[----:B------:R-:W-:Y:S02]  /*2a10*/  LEA R0, R8, UR37, 0x3 ;  /* 0x0000002508007c11 */ /* 0x000fe4000f8e18ff */
[----:B------:R-:W-:-:S03]  /*2a20*/  SHF.L.U32 R4, R9, 0x1f, RZ ;  /* 0x0000001f09047819 */ /* 0x000fc600000006ff */
[----:B------:R-:W-:Y:S01]  /*2a30*/  VIADD R5, R0, 0x160 ;  /* 0x0000016000057836 */ /* 0x000fe20000000000 */
[----:B------:R-:W1:Y:S02]  /*2a40*/  SYNCS.PHASECHK.TRANS64.TRYWAIT P0, [R0+URZ+0x150], R4 ;  /* 0x00015004000075a7 */ /* 0x000e6400080011ff */
[----:B-1----:R-:W-:Y:S05]  /*2a50*/  @!P0 BRA `(.L_x_48) ;  /* 0x0000006c00708947 */ /* 0x002fea0003800000 */
.L_x_154:
[----:B------:R-:W-:Y:S01]  /*2a60*/  ULEA UR5, UR6, UR37, 0x3 ;  /* 0x0000002506057291 */ /* 0x000fe2000f8e18ff */
[----:B-1----:R-:W-:Y:S01]  /*2a70*/  PRMT R0, RZ, 0x654, R5 ;  /* 0x00000654ff007816 */ /* 0x002fe20000000005 */
[----:B------:R-:W-:Y:S01]  /*2a80*/  @!P2 IMAD.MOV.U32 R4, RZ, RZ, 0x10 ;  /* 0x00000010ff04a424 */ /* 0x000fe200078e00ff */
[----:B------:R-:W-:Y:S01]  /*2a90*/  SHF.L.U32 R5, R12, 0x1f, RZ ;  /* 0x0000001f0c057819 */ /* 0x000fe200000006ff */
[----:B------:R-:W-:Y:S01]  /*2aa0*/  UIADD3 UR4, UPT, UPT, UR5, 0xf0, URZ ;  /* 0x000000f005047890 */ /* 0x000fe2000fffe0ff */
[----:B------:R1:W-:Y:S05]  /*2ab0*/  SYNCS.ARRIVE.TRANS64.RED.A1T0 RZ, [R0+URZ], RZ ;  /* 0x000000ff00ff79a7 */ /* 0x0003ea00081004ff */
[----:B------:R-:W-:Y:S01]  /*2ac0*/  IMAD.U32 R6, RZ, RZ, UR4 ;  /* 0x00000004ff067e24 */ /* 0x000fe2000f8e00ff */
[----:B------:R-:W2:Y:S04]  /*2ad0*/  SYNCS.PHASECHK.TRANS64.TRYWAIT P0, [UR5+0x100], R5 ;  /* 0x00010005ff0075a7 */ /* 0x000ea80008001105 */
[----:B------:R-:W-:Y:S01]  /*2ae0*/  PRMT R6, R2, 0x654, R6 ;  /* 0x0000065402067816 */ /* 0x000fe20000000006 */
[----:B-12---:R-:W-:Y:S06]  /*2af0*/  @!P0 BRA `(.L_x_49) ;  /* 0x0000006c005c8947 */ /* 0x006fec0003800000 */
.L_x_156:
[----:B------:R-:W-:Y:S01]  /*2b00*/  ULEA UR4, UR6, UR37, 0x4 ;  /* 0x0000002506047291 */ /* 0x000fe2000f8e20ff */
[----:B------:R-:W-:Y:S01]  /*2b10*/  SEL R3, R6, R3, !P2 ;  /* 0x0000000306037207 */ /* 0x000fe20005000000 */
[----:B------:R-:W-:Y:S01]  /*2b20*/  UIADD3 UR5, UPT, UPT, UR5, 0xf0, URZ ;  /* 0x000000f005057890 */ /* 0x000fe2000fffe0ff */
[----:B-1----:R-:W-:Y:S01]  /*2b30*/  LEA R0, R11, UR37, 0x3 ;  /* 0x000000250b007c11 */ /* 0x002fe2000f8e18ff */
[----:B------:R-:W-:Y:S01]  /*2b40*/  UIADD3 UR4, UPT, UPT, UR4, 0x180, URZ ;  /* 0x0000018004047890 */ /* 0x000fe2000fffe0ff */
[----:B------:R1:W-:Y:S01]  /*2b50*/  @!P2 SYNCS.ARRIVE.TRANS64.RED RZ, [R3+URZ], R4 ;  /* 0x0000000403ffa9a7 */ /* 0x0003e200080004ff */
[----:B------:R-:W-:Y:S01]  /*2b60*/  UIADD3 UR6, UPT, UPT, UR6, 0x1, URZ ;  /* 0x0000000106067890 */ /* 0x000fe2000fffe0ff */
[----:B------:R-:W-:-:S03]  /*2b70*/  VIADD R8, R8, 0x1 ;  /* 0x0000000108087836 */ /* 0x000fc60000000000 */
[----:B------:R-:W-:Y:S02]  /*2b80*/  UISETP.NE.AND UP0, UPT, UR6, 0x2, UPT ;  /* 0x000000020600788c */ /* 0x000fe4000bf05270 */
[----:B------:R-:W-:Y:S01]  /*2b90*/  ISETP.NE.AND P0, PT, R8, 0x2, PT ;  /* 0x000000020800780c */ /* 0x000fe20003f05270 */
[----:B------:R-:W-:Y:S06]  /*2ba0*/  UGETNEXTWORKID.BROADCAST [UR4], [UR5] ;  /* 0x00000000040073ca */ /* 0x000fec0008000100 */
[----:B------:R-:W-:Y:S02]  /*2bb0*/  USEL UR4, URZ, 0x1, UP0 ;  /* 0x00000001ff047887 */ /* 0x000fe40008000000 */
[----:B------:R-:W-:-:S04]  /*2bc0*/  USEL UR6, UR6, URZ, UP0 ;  /* 0x000000ff06067287 */ /* 0x000fc80008000000 */
[----:B------:R-:W-:Y:S02]  /*2bd0*/  LOP3.LUT R12, R12, UR4, RZ, 0x3c, !PT ;  /* 0x000000040c0c7c12 */ /* 0x000fe4000f8e3cff */
[----:B-1----:R-:W-:-:S04]  /*2be0*/  SHF.L.U32 R4, R10, 0x1f, RZ ;  /* 0x0000001f0a047819 */ /* 0x002fc800000006ff */
[----:B------:R-:W1:Y:S02]  /*2bf0*/  SYNCS.PHASECHK.TRANS64.TRYWAIT P1, [R0+URZ+0xf0], R4 ;  /* 0x0000f004000075a7 */ /* 0x000e6400080211ff */
[----:B-1----:R-:W-:Y:S05]  /*2c00*/  @!P1 BRA `(.L_x_50) ;  /* 0x0000006c00309947 */ /* 0x002fea0003800000 */
.L_x_157:
[C---:B-1----:R-:W-:Y:S01]  /*2c10*/  LEA R4, R11.reuse, UR37, 0x4 ;  /* 0x000000250b047c11 */ /* 0x042fe2000f8e20ff */
[----:B------:R-:W-:Y:S01]  /*2c20*/  VIADD R0, R0, 0x100 ;  /* 0x0000010000007836 */ /* 0x000fe20000000000 */
[----:B------:R-:W-:Y:S01]  /*2c30*/  SEL R8, R8, RZ, P0 ;  /* 0x000000ff08087207 */ /* 0x000fe20000000000 */
[----:B------:R-:W-:-:S03]  /*2c40*/  VIADD R11, R11, 0x1 ;  /* 0x000000010b0b7836 */ /* 0x000fc60000000000 */
[----:B------:R-:W1:Y:S01]  /*2c50*/  LDS.128 R4, [R4+0x180] ;  /* 0x0001800004047984 */ /* 0x000e620000000c00 */
[----:B------:R-:W-:Y:S02]  /*2c60*/  PRMT R0, RZ, 0x654, R0 ;  /* 0x00000654ff007816 */ /* 0x000fe40000000000 */
[C---:B------:R-:W-:Y:S01]  /*2c70*/  ISETP.NE.AND P1, PT, R11.reuse, 0x2, PT ;  /* 0x000000020b00780c */ /* 0x040fe20003f25270 */
[----:B------:R-:W-:Y:S01]  /*2c80*/  @!PT LDS RZ, [RZ] ;  /* 0x00000000fffff984 */ /* 0x000fe20000000800 */
[----:B------:R-:W-:Y:S01]  /*2c90*/  @!PT LDS RZ, [RZ] ;  /* 0x00000000fffff984 */ /* 0x000fe20000000800 */
[----:B------:R-:W-:Y:S01]  /*2ca0*/  @!PT LDS RZ, [RZ] ;  /* 0x00000000fffff984 */ /* 0x000fe20000000800 */
[----:B------:R-:W-:Y:S01]  /*2cb0*/  @!PT LDS RZ, [RZ] ;  /* 0x00000000fffff984 */ /* 0x000fe20000000800 */
[----:B------:R2:W-:Y:S06]  /*2cc0*/  MEMBAR.ALL.CTA ;  /* 0x0000000000007992 */ /* 0x0005ec0000008000 */
[----:B--2---:R-:W2:Y:S01]  /*2cd0*/  FENCE.VIEW.ASYNC.S ;  /* 0x00000000000073c6 */ /* 0x004ea20000000000 */
[----:B------:R-:W-:Y:S01]  /*2ce0*/  SEL R11, R11, RZ, P1 ;  /* 0x000000ff0b0b7207 */ /* 0x000fe20000800000 */
[----:B--2---:R2:W-:Y:S01]  /*2cf0*/  SYNCS.ARRIVE.TRANS64.RED.A1T0 RZ, [R0+URZ], RZ ;  /* 0x000000ff00ff79a7 */ /* 0x0045e200081004ff */
[----:B-1----:R-:W-:-:S02]  /*2d00*/  LOP3.LUT P3, RZ, R6, 0x1, RZ, 0xc0, !PT ;  /* 0x0000000106ff7812 */ /* 0x002fc4000786c0ff */
[----:B------:R-:W-:-:S04]  /*2d10*/  SEL R4, RZ, 0x1, P1 ;  /* 0x00000001ff047807 */ /* 0x000fc80000800000 */
[----:B------:R-:W-:Y:S02]  /*2d20*/  LOP3.LUT R10, R10, R4, RZ, 0x3c, !PT ;  /* 0x000000040a0a7212 */ /* 0x000fe400078e3cff */
[----:B--2---:R-:W-:-:S04]  /*2d30*/  SEL R0, RZ, 0x1, P0 ;  /* 0x00000001ff007807 */ /* 0x004fc80000000000 */
[----:B------:R-:W-:Y:S01]  /*2d40*/  LOP3.LUT R9, R9, R0, RZ, 0x3c, !PT ;  /* 0x0000000009097212 */ /* 0x000fe200078e3cff */
[----:B------:R-:W-:Y:S06]  /*2d50*/  @P3 BRA `(.L_x_51) ;  /* 0xfffffffc002c3947 */ /* 0x000fec000383ffff */
[----:B------:R-:W-:Y:S01]  /*2d60*/  ULEA UR5, UR6, UR37, 0x3 ;  /* 0x0000002506057291 */ /* 0x000fe2000f8e18ff */
[----:B------:R-:W-:-:S08]  /*2d70*/  SHF.L.U32 R2, R12, 0x1f, RZ ;  /* 0x0000001f0c027819 */ /* 0x000fd000000006ff */
[----:B------:R-:W1:Y:S02]  /*2d80*/  SYNCS.PHASECHK.TRANS64 P0, [UR5+0x100], R2 ;  /* 0x00010002ff0075a7 */ /* 0x000e640008001005 */
[----:B-1----:R-:W-:Y:S05]  /*2d90*/  @P0 BRA `(.L_x_52) ;  /* 0x0000000000080947 */ /* 0x002fea0003800000 */
[----:B------:R-:W1:Y:S02]  /*2da0*/  SYNCS.PHASECHK.TRANS64.TRYWAIT P0, [UR5+0x100], R2 ;  /* 0x00010002ff0075a7 */ /* 0x000e640008001105 */
[----:B-1----:R-:W-:Y:S05]  /*2db0*/  @!P0 BRA `(.L_x_53) ;  /* 0x0000006800d88947 */ /* 0x002fea0003800000 */
.L_x_52:
[----:B------:R-:W-:-:S04]  /*2dc0*/  UIADD3 UR4, UPT, UPT, UR6, 0x1, URZ ;  /* 0x0000000106047890 */ /* 0x000fc8000fffe0ff */
[----:B------:R-:W-:-:S04]  /*2dd0*/  UISETP.NE.AND UP0, UPT, UR4, 0x2, UPT ;  /* 0x000000020400788c */ /* 0x000fc8000bf05270 */
[----:B------:R-:W-:Y:S02]  /*2de0*/  USEL UR7, URZ, 0x1, UP0 ;  /* 0x00000001ff077887 */ /* 0x000fe40008000000 */
[----:B------:R-:W-:-:S04]  /*2df0*/  USEL UR4, UR4, URZ, UP0 ;  /* 0x000000ff04047287 */ /* 0x000fc80008000000 */
[----:B------:R-:W-:Y:S01]  /*2e00*/  ULEA UR4, UR4, UR37, 0x3 ;  /* 0x0000002504047291 */ /* 0x000fe2000f8e18ff */
[----:B-1----:R-:W-:-:S04]  /*2e10*/  LOP3.LUT R2, R12, UR7, RZ, 0x3c, !PT ;  /* 0x000000070c027c12 */ /* 0x002fc8000f8e3cff */
[----:B------:R-:W-:-:S04]  /*2e20*/  SHF.L.U32 R0, R2, 0x1f, RZ ;  /* 0x0000001f02007819 */ /* 0x000fc800000006ff */
[----:B------:R-:W1:Y:S02]  /*2e30*/  SYNCS.PHASECHK.TRANS64 P0, [UR4+0x100], R0 ;  /* 0x00010000ff0075a7 */ /* 0x000e640008001004 */
[----:B-1----:R-:W-:Y:S05]  /*2e40*/  @P0 EXIT ;  /* 0x000000000000094d */ /* 0x002fea0003800000 */
[----:B------:R-:W-:Y:S02]  /*2e50*/  SHF.L.U32 R2, R2, 0x1f, RZ ;  /* 0x0000001f02027819 */ /* 0x000fe400000006ff */
[----:B------:R-:W-:-:S07]  /*2e60*/  MOV R0, UR4 ;  /* 0x0000000400007c02 */ /* 0x000fce0008000f00 */
.L_x_54:
[----:B-1----:R1:W2:Y:S02]  /*2e70*/  SYNCS.PHASECHK.TRANS64.TRYWAIT P0, [R0+URZ+0x100], R2 ;  /* 0x00010002000075a7 */ /* 0x0022a400080011ff */
[----:B--2---:R-:W-:Y:S05]  /*2e80*/  @!P0 NANOSLEEP.SYNCS 0x989680 ;  /* 0x009896800000895d */ /* 0x004fea0003900000 */
[----:B------:R-:W2:Y:S02]  /*2e90*/  @!P0 SYNCS.PHASECHK.TRANS64 P0, [R0+URZ+0x100], R2 ;  /* 0x00010002000085a7 */ /* 0x000ea400080010ff */
[----:B--2---:R-:W-:Y:S05]  /*2ea0*/  @P0 EXIT ;  /* 0x000000000000094d */ /* 0x004fea0003800000 */
[----:B------:R-:W-:Y:S05]  /*2eb0*/  BRA `(.L_x_54) ;  /* 0xfffffffc00ec7947 */ /* 0x000fea000383ffff */
.L_x_47:
[----:B------:R-:W-:-:S09]  /*2ec0*/  UISETP.NE.AND UP1, UPT, UR8, URZ, UPT ;  /* 0x000000ff0800728c */ /* 0x000fd2000bf25270 */
[----:B------:R-:W-:Y:S05]  /*2ed0*/  BRA.U UP1, `(.L_x_55) ;  /* 0x0000000d01947547 */ /* 0x000fea000b800000 */
[----:B------:R-:W-:Y:S01]  /*2ee0*/  UMOV UR4, 0x40 ;  /* 0x0000004000047882 */ /* 0x000fe20000000000 */
[----:B------:R-:W-:Y:S01]  /*2ef0*/  NOP ;  /* 0x0000000000007918 */ /* 0x000fe20000000000 */
[----:B------:R-:W-:Y:S01]  /*2f00*/  ULEA UR4, UR37, UR4, 0x18 ;  /* 0x0000000425047291 */ /* 0x000fe2000f8ec0ff */
[----:B------:R-:W-:Y:S02]  /*2f10*/  UMOV UR5, 0x400 ;  /* 0x0000040000057882 */ /* 0x000fe40000000000 */
[----:B------:R-:W-:-:S06]  /*2f20*/  ULEA UR37, UR37, UR5, 0x18 ;  /* 0x0000000525257291 */ /* 0x000fcc000f8ec0ff */
[----:B------:R-:W1:Y:S02]  /*2f30*/  LDS.U8 R0, [UR4+0x1c] ;  /* 0x00001c04ff007984 */ /* 0x000e640008000000 */
[----:B-1----:R-:W-:-:S13]  /*2f40*/  ISETP.NE.AND P0, PT, R0, RZ, PT ;  /* 0x000000ff0000720c */ /* 0x002fda0003f05270 */
[----:B------:R-:W-:Y:S05]  /*2f50*/  @P0 BRA `(.L_x_56) ;  /* 0x0000000000580947 */ /* 0x000fea0003800000 */
[----:B------:R-:W-:-:S13]  /*2f60*/  ELECT P0, URZ, PT ;  /* 0x0000000000ff782f */ /* 0x000fda0003800000 */
[----:B------:R-:W-:Y:S05]  /*2f70*/  @!P0 BRA `(.L_x_57) ;  /* 0x0000000000608947 */ /* 0x000fea0003800000 */
[----:B------:R-:W-:Y:S01]  /*2f80*/  UMOV UR5, 0x10 ;  /* 0x0000001000057882 */ /* 0x000fe20000000000 */
[----:B------:R-:W-:Y:S01]  /*2f90*/  HFMA2 R0, -RZ, RZ, 0, 5.9604644775390625e-08 ;  /* 0x00000001ff007431 */ /* 0x000fe200000001ff */
[----:B------:R-:W-:-:S03]  /*2fa0*/  MOV R2, 0xffff ;  /* 0x0000ffff00027802 */ /* 0x000fc60000000f00 */
[----:B------:R-:W-:Y:S04]  /*2fb0*/  DEPBAR.LE SB1, 0x36 ;  /* 0x00009d800000791a */ /* 0x000fe80000000000 */
[----:B------:R-:W1:Y:S02]  /*2fc0*/  UTCATOMSWS.FIND_AND_SET.ALIGN UP0, UR5, UR5 ;  /* 0x00000005000575e3 */ /* 0x000e640008000800 */
[----:B-1----:R-:W-:Y:S01]  /*2fd0*/  MOV R3, UR5 ;  /* 0x0000000500037c02 */ /* 0x002fe20008000f00 */
[----:B------:R-:W-:Y:S06]  /*2fe0*/  BRA.U UP0, `(.L_x_58) ;  /* 0x0000000100187547 */ /* 0x000fec000b800000 */
.L_x_59:
[----:B------:R-:W-:Y:S05]  /*2ff0*/  NANOSLEEP 0x64 ;  /* 0x000000640000795d */ /* 0x000fea0003800000 */
[----:B------:R-:W-:-:S05]  /*3000*/  UMOV UR5, 0x10 ;  /* 0x0000001000057882 */ /* 0x000fca0000000000 */
[----:B------:R-:W-:Y:S04]  /*3010*/  DEPBAR.LE SB1, 0x36 ;  /* 0x00009d800000791a */ /* 0x000fe80000000000 */
[----:B------:R-:W1:Y:S02]  /*3020*/  UTCATOMSWS.FIND_AND_SET.ALIGN UP0, UR5, UR5 ;  /* 0x00000005000575e3 */ /* 0x000e640008000800 */
[----:B-1----:R-:W-:Y:S01]  /*3030*/  MOV R3, UR5 ;  /* 0x0000000500037c02 */ /* 0x002fe20008000f00 */
[----:B------:R-:W-:Y:S05]  /*3040*/  BRA.U !UP0, `(.L_x_59) ;  /* 0xfffffffd08e87547 */ /* 0x000fea000b83ffff */
.L_x_58:
[-C--:B------:R-:W-:Y:S02]  /*3050*/  SHF.L.U32 R2, R2, R3.reuse, RZ ;  /* 0x0000000302027219 */ /* 0x080fe400000006ff */
[----:B------:R-:W-:Y:S01]  /*3060*/  SHF.L.U32 R0, R0, R3, RZ ;  /* 0x0000000300007219 */ /* 0x000fe200000006ff */
[----:B------:R-:W-:Y:S02]  /*3070*/  IMAD.SHL.U32 R3, R3, 0x20, RZ ;  /* 0x0000002003037824 */ /* 0x000fe400078e00ff */
[----:B------:R1:W-:Y:S04]  /*3080*/  ATOMS.OR RZ, [UR4+0x14], R2 ;  /* 0x00001402ffff798c */ /* 0x0003e8000b000004 */
[----:B------:R1:W-:Y:S04]  /*3090*/  ATOMS.OR RZ, [UR4+0x18], R0 ;  /* 0x00001800ffff798c */ /* 0x0003e8000b000004 */
[----:B------:R1:W-:Y:S01]  /*30a0*/  STS [UR37+0x1a0], R3 ;  /* 0x0001a003ff007988 */ /* 0x0003e20008000825 */
[----:B------:R-:W-:Y:S05]  /*30b0*/  BRA `(.L_x_57) ;  /* 0x0000000000107947 */ /* 0x000fea0003800000 */
.L_x_56:
[----:B------:R-:W-:Y:S02]  /*30c0*/  MOV R0, 0xffffffff ;  /* 0xffffffff00007802 */ /* 0x000fe40000000f00 */
[----:B------:R-:W-:-:S03]  /*30d0*/  MOV R2, 0x3100 ;  /* 0x0000310000027802 */ /* 0x000fc60000000f00 */
[----:B------:R1:W-:Y:S04]  /*30e0*/  STS [UR37+0x1a0], R0 ;  /* 0x0001a000ff007988 */ /* 0x0003e80008000825 */
[----:B-1-3-5:R-:W-:Y:S05]  /*30f0*/  CALL.REL.NOINC `($__internal_1_$__cuda_sm10x_tcgen05_guardrail_trap_phase_invalid_during_alloc) ;  /* 0x00000070001c7944 */ /* 0x02afea0003c00000 */
.L_x_57:
[----:B------:R-:W-:Y:S05]  /*3100*/  WARPSYNC.ALL ;  /* 0x0000000000007948 */ /* 0x000fea0003800000 */
[----:B------:R-:W2:Y:S01]  /*3110*/  S2UR UR6, SR_CgaCtaId ;  /* 0x00000000000679c3 */ /* 0x000ea20000008800 */
[----:B------:R-:W-:Y:S01]  /*3120*/  UMOV UR4, 0x400 ;  /* 0x0000040000047882 */ /* 0x000fe20000000000 */
[----:B------:R-:W-:-:S06]  /*3130*/  NOP ;  /* 0x0000000000007918 */ /* 0x000fcc0000000000 */
[----:B------:R-:W-:Y:S06]  /*3140*/  BAR.ARV 0x6, 0xa0 ;  /* 0x0182800000007b1d */ /* 0x000fec0000002000 */
[----:B------:R-:W4:Y:S01]  /*3150*/  LDCU UR7, c[0x0][0x38c] ;  /* 0x00007180ff0777ac */ /* 0x000f220008000800 */
[----:B------:R-:W-:Y:S01]  /*3160*/  IMAD.MOV.U32 R11, RZ, RZ, 0x1 ;  /* 0x00000001ff0b7424 */ /* 0x000fe200078e00ff */
[----:B------:R-:W-:Y:S01]  /*3170*/  CS2R R8, SRZ ;  /* 0x0000000000087805 */ /* 0x000fe2000001ff00 */
[----:B------:R-:W-:Y:S01]  /*3180*/  IMAD.MOV.U32 R10, RZ, RZ, RZ ;  /* 0x000000ffff0a7224 */ /* 0x000fe200078e00ff */
[----:B------:R-:W-:Y:S01]  /*3190*/  UMOV UR18, URZ ;  /* 0x000000ff00127c82 */ /* 0x000fe20008000000 */
[----:B------:R-:W-:Y:S01]  /*31a0*/  UMOV UR17, URZ ;  /* 0x000000ff00117c82 */ /* 0x000fe20008000000 */
[----:B------:R-:W-:Y:S01]  /*31b0*/  UMOV UR22, 0x0 ;  /* 0x0000000000167882 */ /* 0x000fe20000000000 */
[----:B------:R-:W-:Y:S01]  /*31c0*/  UMOV UR23, 0x4400010 ;  /* 0x0440001000177882 */ /* 0x000fe20000000000 */
[----:B------:R-:W-:Y:S01]  /*31d0*/  UMOV UR20, 0x0 ;  /* 0x0000000000147882 */ /* 0x000fe20000000000 */
[----:B------:R-:W-:Y:S01]  /*31e0*/  UMOV UR21, 0x4400010 ;  /* 0x0440001000157882 */ /* 0x000fe20000000000 */
[----:B--2---:R-:W-:Y:S01]  /*31f0*/  ULEA UR6, UR6, UR4, 0x18 ;  /* 0x0000000406067291 */ /* 0x004fe2000f8ec0ff */
[----:B------:R-:W2:Y:S03]  /*3200*/  LDCU UR4, c[0x0][0x38c] ;  /* 0x00007180ff0477ac */ /* 0x000ea60008000800 */
[----:B------:R-:W-:-:S02]  /*3210*/  UIADD3 UR11, UPT, UPT, UR6, 0x6400, URZ ;  /* 0x00006400060b7890 */ /* 0x000fc4000fffe0ff */
[----:B----4-:R-:W-:-:S03]  /*3220*/  UIADD3 UR7, UPT, UPT, UR7, 0x3f, URZ ;  /* 0x0000003f07077890 */ /* 0x010fc6000fffe0ff */
[----:B-1----:R-:W1:Y:S01]  /*3230*/  LDS R0, [UR6+0x1a0] ;  /* 0x0001a006ff007984 */ /* 0x002e620008000800 */
[----:B------:R-:W-:Y:S02]  /*3240*/  UIADD3 UR12, UPT, UPT, UR6, 0x10400, URZ ;  /* 0x00010400060c7890 */ /* 0x000fe4000fffe0ff */
[----:B------:R-:W-:Y:S02]  /*3250*/  USHF.R.S32.HI UR5, URZ, 0x1f, UR7 ;  /* 0x0000001fff057899 */ /* 0x000fe40008011407 */
[----:B------:R-:W-:Y:S02]  /*3260*/  USHF.R.U32.HI UR11, URZ, 0x4, UR11 ;  /* 0x00000004ff0b7899 */ /* 0x000fe4000801160b */
[----:B------:R-:W-:Y:S02]  /*3270*/  ULEA.HI UR5, UR5, UR7, URZ, 0x6 ;  /* 0x0000000705057291 */ /* 0x000fe4000f8f30ff */
[----:B------:R-:W-:Y:S02]  /*3280*/  USHF.R.U32.HI UR12, URZ, 0x4, UR12 ;  /* 0x00000004ff0c7899 */ /* 0x000fe4000801160c */
[----:B------:R-:W-:-:S02]  /*3290*/  USHF.R.S32.HI UR5, URZ, 0x6, UR5 ;  /* 0x00000006ff057899 */ /* 0x000fc40008011405 */
[----:B------:R-:W-:Y:S02]  /*32a0*/  ULOP3.LUT UR11, UR11, 0x3fff, URZ, 0xc0, !UPT ;  /* 0x00003fff0b0b7892 */ /* 0x000fe4000f8ec0ff */
[----:B------:R-:W-:Y:S02]  /*32b0*/  UISETP.LT.AND UP0, UPT, UR5, 0x1, UPT ;  /* 0x000000010500788c */ /* 0x000fe4000bf01270 */
[----:B------:R-:W-:Y:S02]  /*32c0*/  ULOP3.LUT UR12, UR12, 0x3fff, URZ, 0xc0, !UPT ;  /* 0x00003fff0c0c7892 */ /* 0x000fe4000f8ec0ff */
[----:B------:R-:W-:Y:S02]  /*32d0*/  USEL UR10, UR5, 0x1, !UP0 ;  /* 0x00000001050a7887 */ /* 0x000fe4000c000000 */
[----:B------:R-:W-:Y:S02]  /*32e0*/  ULOP3.LUT UR11, UR11, 0x10000, URZ, 0xfc, !UPT ;  /* 0x000100000b0b7892 */ /* 0x000fe4000f8efcff */
[----:B------:R-:W-:-:S02]  /*32f0*/  ULOP3.LUT UR12, UR12, 0x10000, URZ, 0xfc, !UPT ;  /* 0x000100000c0c7892 */ /* 0x000fc4000f8efcff */
[----:B------:R-:W-:Y:S02]  /*3300*/  UIADD3 UR10, UPT, UPT, -UR10, URZ, URZ ;  /* 0x000000ff0a0a7290 */ /* 0x000fe4000fffe1ff */
[----:B--2---:R-:W-:Y:S01]  /*3310*/  UISETP.GE.AND UP3, UPT, UR4, 0x1, UPT ;  /* 0x000000010400788c */ /* 0x004fe2000bf66270 */
[----:B-1----:R-:W-:-:S15]  /*3320*/  R2UR UR19, R0 ;  /* 0x00000000001372ca */ /* 0x002fde00000e0000 */
.L_x_66:
[----:B------:R-:W-:Y:S02]  /*3330*/  LEA R0, R10, UR6, 0x3 ;  /* 0x000000060a007c11 */ /* 0x000fe4000f8e18ff */
[----:B------:R-:W-:Y:S02]  /*3340*/  SHF.L.U32 R2, R9, 0x1f, RZ ;  /* 0x0000001f09027819 */ /* 0x000fe400000006ff */
[----:B------:R-:W-:Y:S01]  /*3350*/  PLOP3.LUT P0, PT, PT, PT, UP3, 0x80, 0x8 ;  /* 0x000000000008781c */ /* 0x000fe20003f0f038 */
[----:B------:R-:W-:Y:S01]  /*3360*/  VIADD R3, R0, 0x100 ;  /* 0x0000010000037836 */ /* 0x000fe20000000000 */
[----:B-1----:R-:W1:Y:S02]  /*3370*/  SYNCS.PHASECHK.TRANS64.TRYWAIT P1, [R0+URZ+0xf0], R2 ;  /* 0x0000f002000075a7 */ /* 0x002e6400080211ff */
[----:B-1--4-:R-:W-:Y:S09]  /*3380*/  @!P1 BRA `(.L_x_60) ;  /* 0x00000064007c9947 */ /* 0x012ff20003800000 */
.L_x_159:
[----:B------:R-:W-:Y:S01]  /*3390*/  LEA R4, R10, UR6, 0x4 ;  /* 0x000000060a047c11 */ /* 0x000fe2000f8e20ff */
[----:B------:R-:W-:Y:S01]  /*33a0*/  @UP3 ULEA UR4, UR17, UR6, 0x3 ;  /* 0x0000000611043291 */ /* 0x000fe2000f8e18ff */
[----:B------:R-:W-:Y:S01]  /*33b0*/  PLOP3.LUT P2, PT, PT, PT, PT, 0x80, 0x8 ;  /* 0x000000000008781c */ /* 0x000fe20003f4f070 */
[----:B------:R-:W-:Y:S01]  /*33c0*/  ULEA UR8, UR18, UR6, 0x3 ;  /* 0x0000000612087291 */ /* 0x000fe2000f8e18ff */
[----:B------:R-:W-:Y:S02]  /*33d0*/  PRMT R3, RZ, 0x654, R3 ;  /* 0x00000654ff037816 */ /* 0x000fe40000000003 */
[----:B------:R-:W2:Y:S01]  /*33e0*/  LDS.128 R4, [R4+0x180] ;  /* 0x0001800004047984 */ /* 0x000ea20000000c00 */
[----:B-1----:R-:W-:Y:S02]  /*33f0*/  @P0 SHF.L.U32 R2, R8, 0x1f, RZ ;  /* 0x0000001f08020819 */ /* 0x002fe400000006ff */
[----:B------:R-:W-:Y:S01]  /*3400*/  SHF.L.U32 R0, R11, 0x1f, RZ ;  /* 0x0000001f0b007819 */ /* 0x000fe200000006ff */
[----:B------:R-:W-:Y:S01]  /*3410*/  @!PT LDS RZ, [RZ] ;  /* 0x00000000fffff984 */ /* 0x000fe20000000800 */
[----:B------:R-:W-:Y:S01]  /*3420*/  @!PT LDS RZ, [RZ] ;  /* 0x00000000fffff984 */ /* 0x000fe20000000800 */
[----:B------:R-:W-:Y:S01]  /*3430*/  @!PT LDS RZ, [RZ] ;  /* 0x00000000fffff984 */ /* 0x000fe20000000800 */
[----:B------:R-:W-:Y:S01]  /*3440*/  @!PT LDS RZ, [RZ] ;  /* 0x00000000fffff984 */ /* 0x000fe20000000800 */
[----:B------:R1:W-:Y:S06]  /*3450*/  MEMBAR.ALL.CTA ;  /* 0x0000000000007992 */ /* 0x0003ec0000008000 */
[----:B-1----:R-:W1:Y:S02]  /*3460*/  FENCE.VIEW.ASYNC.S ;  /* 0x00000000000073c6 */ /* 0x002e640000000000 */
[----:B-1----:R1:W-:Y:S01]  /*3470*/  SYNCS.ARRIVE.TRANS64.RED.A1T0 RZ, [R3+URZ], RZ ;  /* 0x000000ff03ff79a7 */ /* 0x0023e200081004ff */
[----:B------:R1:W4:Y:S01]  /*3480*/  @P0 SYNCS.PHASECHK.TRANS64.TRYWAIT P2, [UR4], R2 ;  /* 0x00000002ff0005a7 */ /* 0x0003220008041104 */
[----:B------:R-:W-:Y:S01]  /*3490*/  ULEA.HI UR4, UR18, UR18, URZ, 0x1 ;  /* 0x0000001212047291 */ /* 0x000fe2000f8f08ff */
[----:B--2---:R-:W-:-:S03]  /*34a0*/  LOP3.LUT P1, RZ, R6, 0x1, RZ, 0xc0, !PT ;  /* 0x0000000106ff7812 */ /* 0x004fc6000782c0ff */
[----:B------:R-:W-:Y:S02]  /*34b0*/  USHF.L.U32 UR9, UR4, 0x7, URZ ;  /* 0x0000000704097899 */ /* 0x000fe400080006ff */
[----:B------:R-:W-:Y:S02]  /*34c0*/  ULOP3.LUT UR4, UR4, 0xffe, URZ, 0xc0, !UPT ;  /* 0x00000ffe04047892 */ /* 0x000fe4000f8ec0ff */
[----:B------:R-:W-:Y:S02]  /*34d0*/  ULOP3.LUT UR9, UR9, 0xffffff00, URZ, 0xc0, !UPT ;  /* 0xffffff0009097892 */ /* 0x000fe4000f8ec0ff */
[----:B------:R-:W-:Y:S02]  /*34e0*/  UIADD3 UR4, UPT, UPT, -UR4, UR18, URZ ;  /* 0x0000001204047290 */ /* 0x000fe4000fffe1ff */
[----:B------:R-:W-:Y:S01]  /*34f0*/  UIADD3 UR9, UPT, UPT, UR19, UR9, URZ ;  /* 0x0000000913097290 */ /* 0x000fe2000fffe0ff */
[----:B------:R-:W2:Y:S03]  /*3500*/  SYNCS.PHASECHK.TRANS64.TRYWAIT P0, [UR8+0x130], R0 ;  /* 0x00013000ff0075a7 */ /* 0x000ea60008001108 */
[----:B------:R-:W-:Y:S01]  /*3510*/  ULEA UR9, UR4, UR9, 0x14 ;  /* 0x0000000904097291 */ /* 0x000fe2000f8ea0ff */
[----:B-12-4-:R-:W-:Y:S11]  /*3520*/  @!P0 BRA `(.L_x_61) ;  /* 0x0000006400288947 */ /* 0x016ff60003800000 */
.L_x_161:
[----:B------:R-:W-:Y:S01]  /*3530*/  IADD3 R10, PT, PT, R10, 0x1, RZ ;  /* 0x000000010a0a7810 */ /* 0x000fe20007ffe0ff */
[----:B------:R-:W-:Y:S06]  /*3540*/  BRA.U !UP3, `(.L_x_62) ;  /* 0x000000010b987547 */ /* 0x000fec000b800000 */
[----:B------:R-:W-:Y:S01]  /*3550*/  UPLOP3.LUT UP4, UPT, UPT, UPT, UPT, 0x40, 0x4 ;  /* 0x000000000004789c */ /* 0x000fe20003f8e870 */
[----:B------:R-:W-:Y:S01]  /*3560*/  UMOV UR16, UR10 ;  /* 0x0000000a00107c82 */ /* 0x000fe20008000000 */
[----:B------:R-:W-:Y:S01]  /*3570*/  UMOV UR15, UR5 ;  /* 0x00000005000f7c82 */ /* 0x000fe20008000000 */
[----:B------:R-:W-:-:S08]  /*3580*/  UMOV UR14, UR17 ;  /* 0x00000011000e7c82 */ /* 0x000fd00008000000 */
.L_x_65:
[----:B------:R-:W-:Y:S02]  /*3590*/  UIADD3 UR16, UPT, UPT, UR16, 0x1, URZ ;  /* 0x0000000110107890 */ /* 0x000fe4000fffe0ff */
[----:B--2---:R-:W-:Y:S02]  /*35a0*/  ULEA UR7, UR14, UR6, 0x3 ;  /* 0x000000060e077291 */ /* 0x004fe4000f8e18ff */
[----:B------:R-:W-:Y:S01]  /*35b0*/  UISETP.NE.AND UP0, UPT, UR16, URZ, UPT ;  /* 0x000000ff1000728c */ /* 0x000fe2000bf05270 */
[----:B----4-:R-:W-:Y:S10]  /*35c0*/  @P2 BRA `(.L_x_63) ;  /* 0x00000000000c2947 */ /* 0x010ff40003800000 */
[----:B-1----:R-:W-:Y:S04]  /*35d0*/  SHF.L.U32 R2, R8, 0x1f, RZ ;  /* 0x0000001f08027819 */ /* 0x002fe800000006ff */
[----:B------:R-:W1:Y:S02]  /*35e0*/  SYNCS.PHASECHK.TRANS64.TRYWAIT P0, [UR7], R2 ;  /* 0x00000002ff0075a7 */ /* 0x000e640008001107 */
[----:B-1----:R-:W-:Y:S05]  /*35f0*/  @!P0 BRA `(.L_x_64) ;  /* 0x00000064000c8947 */ /* 0x002fea0003800000 */
.L_x_63:
[----:B------:R-:W-:Y:S01]  /*3600*/  UISETP.NE.AND UP1, UPT, UR15, 0x1, UPT ;  /* 0x000000010f00788c */ /* 0x000fe2000bf25270 */
[----:B------:R-:W-:Y:S01]  /*3610*/  PLOP3.LUT P2, PT, PT, PT, PT, 0x80, 0x8 ;  /* 0x000000000008781c */ /* 0x000fe20003f4f070 */
[----:B------:R-:W-:Y:S02]  /*3620*/  UIADD3 UR17, UPT, UPT, UR14, 0x1, URZ ;  /* 0x000000010e117890 */ /* 0x000fe4000fffe0ff */
[----:B------:R-:W-:Y:S02]  /*3630*/  ULEA UR24, UR14, UR12, 0xa ;  /* 0x0000000c0e187291 */ /* 0x000fe4000f8e50ff */
[----:B------:R-:W-:Y:S01]  /*3640*/  UISETP.NE.AND UP2, UPT, UR17, 0xa, UPT ;  /* 0x0000000a1100788c */ /* 0x000fe2000bf45270 */
[----:B------:R-:W-:Y:S01]  /*3650*/  PLOP3.LUT P0, PT, PT, PT, UP1, 0x80, 0x8 ;  /* 0x000000000008781c */ /* 0x000fe20003f0f018 */
[----:B------:R-:W-:Y:S02]  /*3660*/  ULEA UR26, UR14, UR11, 0x8 ;  /* 0x0000000b0e1a7291 */ /* 0x000fe4000f8e40ff */
[----:B------:R-:W-:Y:S02]  /*3670*/  USEL UR13, URZ, 0x1, UP2 ;  /* 0x00000001ff0d7887 */ /* 0x000fe40009000000 */
[----:B------:R-:W-:Y:S02]  /*3680*/  USEL UR17, UR17, URZ, UP2 ;  /* 0x000000ff11117287 */ /* 0x000fe40009000000 */
[----:B------:R-:W-:Y:S02]  /*3690*/  UIADD3 UR30, UPT, UPT, UR24, 0x2, URZ ;  /* 0x00000002181e7890 */ /* 0x000fe4000fffe0ff */
[----:B------:R-:W-:Y:S01]  /*36a0*/  @UP1 ULEA UR4, UR17, UR6, 0x3 ;  /* 0x0000000611041291 */ /* 0x000fe2000f8e18ff */
[----:B------:R-:W-:Y:S01]  /*36b0*/  LOP3.LUT R8, R8, UR13, RZ, 0x3c, !PT ;  /* 0x0000000d08087c12 */ /* 0x000fe2000f8e3cff */
[----:B------:R-:W-:Y:S02]  /*36c0*/  UIADD3 UR28, UPT, UPT, UR26, 0x2, URZ ;  /* 0x000000021a1c7890 */ /* 0x000fe4000fffe0ff */
[----:B------:R-:W-:Y:S01]  /*36d0*/  UIADD3 UR7, UPT, UPT, UR7, 0x50, URZ ;  /* 0x0000005007077890 */ /* 0x000fe2000fffe0ff */
[----:B-1----:R-:W-:Y:S01]  /*36e0*/  @P0 SHF.L.U32 R0, R8, 0x1f, RZ ;  /* 0x0000001f08000819 */ /* 0x002fe200000006ff */
[----:B------:R-:W-:Y:S01]  /*36f0*/  UMOV UR25, 0x80004020 ;  /* 0x8000402000197882 */ /* 0x000fe20000000000 */
[----:B------:R-:W-:Y:S01]  /*3700*/  UMOV UR27, 0x80004020 ;  /* 0x80004020001b7882 */ /* 0x000fe20000000000 */
[----:B------:R-:W-:Y:S01]  /*3710*/  UMOV UR31, 0x80004020 ;  /* 0x80004020001f7882 */ /* 0x000fe20000000000 */
[----:B------:R2:W4:Y:S01]  /*3720*/  @P0 SYNCS.PHASECHK.TRANS64.TRYWAIT P2, [UR4], R0 ;  /* 0x00000000ff0005a7 */ /* 0x0005220008041104 */
[----:B------:R-:W-:Y:S01]  /*3730*/  UIADD3 UR15, UPT, UPT, UR15, -0x1, URZ ;  /* 0xffffffff0f0f7890 */ /* 0x000fe2000fffe0ff */
[----:B------:R2:W-:Y:S01]  /*3740*/  UTCQMMA gdesc[UR26], gdesc[UR24], tmem[UR9], tmem[UR22], idesc[UR23], UP4 ;  /* 0x00ff16181a0075ea */ /* 0x0005e2000a000309 */
[----:B------:R-:W-:Y:S01]  /*3750*/  UPLOP3.LUT UP4, UPT, UPT, UPT, UPT, 0x80, 0x8 ;  /* 0x000000000008789c */ /* 0x000fe20003f8f070 */
[----:B------:R-:W-:Y:S01]  /*3760*/  UMOV UR29, 0x80004020 ;  /* 0x80004020001d7882 */ /* 0x000fe20000000000 */
[----:B------:R-:W-:Y:S01]  /*3770*/  UMOV UR14, UR17 ;  /* 0x00000011000e7c82 */ /* 0x000fe20008000000 */
[----:B------:R2:W-:Y:S01]  /*3780*/  UTCQMMA gdesc[UR28], gdesc[UR30], tmem[UR9], tmem[UR20], idesc[UR21], UPT ;  /* 0x00ff141e1c0075ea */ /* 0x0005e2000b800309 */
[----:B------:R2:W-:Y:S01]  /*3790*/  UTCBAR [UR7], URZ ;  /* 0x000000ff070073e9 */ /* 0x0005e200080000ff */
[----:B------:R-:W-:Y:S06]  /*37a0*/  BRA.U UP0, `(.L_x_65) ;  /* 0xfffffffd00787547 */ /* 0x000fec000b83ffff */
.L_x_62:
[----:B------:R-:W-:Y:S01]  /*37b0*/  UIADD3 UR18, UPT, UPT, UR18, 0x1, URZ ;  /* 0x0000000112127890 */ /* 0x000fe2000fffe0ff */
[C---:B------:R-:W-:Y:S01]  /*37c0*/  ISETP.NE.AND P0, PT, R10.reuse, 0x2, PT ;  /* 0x000000020a00780c */ /* 0x040fe20003f05270 */
[----:B------:R-:W-:Y:S02]  /*37d0*/  UIADD3 UR8, UPT, UPT, UR8, 0x110, URZ ;  /* 0x0000011008087890 */ /* 0x000fe4000fffe0ff */
[----:B------:R-:W-:Y:S01]  /*37e0*/  UISETP.NE.AND UP0, UPT, UR18, 0x4, UPT ;  /* 0x000000041200788c */ /* 0x000fe2000bf05270 */
[----:B-12---:R-:W-:Y:S02]  /*37f0*/  SEL R0, RZ, 0x1, P0 ;  /* 0x00000001ff007807 */ /* 0x006fe40000000000 */
[----:B------:R-:W-:Y:S01]  /*3800*/  SEL R10, R10, RZ, P0 ;  /* 0x000000ff0a0a7207 */ /* 0x000fe20000000000 */
[----:B------:R-:W-:Y:S01]  /*3810*/  USEL UR4, URZ, 0x1, UP0 ;  /* 0x00000001ff047887 */ /* 0x000fe20008000000 */
[----:B------:R-:W-:Y:S01]  /*3820*/  LOP3.LUT R9, R9, R0, RZ, 0x3c, !PT ;  /* 0x0000000009097212 */ /* 0x000fe200078e3cff */
[----:B------:R-:W-:Y:S01]  /*3830*/  USEL UR18, UR18, URZ, UP0 ;  /* 0x000000ff12127287 */ /* 0x000fe20008000000 */
[----:B------:R1:W-:Y:S03]  /*3840*/  UTCBAR [UR8], URZ ;  /* 0x000000ff080073e9 */ /* 0x0003e600080000ff */
[----:B------:R-:W-:Y:S01]  /*3850*/  LOP3.LUT R11, R11, UR4, RZ, 0x3c, !PT ;  /* 0x000000040b0b7c12 */ /* 0x000fe2000f8e3cff */
[----:B------:R-:W-:Y:S07]  /*3860*/  @P1 BRA `(.L_x_66) ;  /* 0xfffffff800b01947 */ /* 0x000fee000383ffff */
[----:B------:R-:W2:Y:S01]  /*3870*/  S2UR UR4, SR_CgaCtaId ;  /* 0x00000000000479c3 */ /* 0x000ea20000008800 */
[----:B------:R-:W-:Y:S01]  /*3880*/  ELECT P0, URZ, PT ;  /* 0x0000000000ff782f */ /* 0x000fe20003800000 */
[----:B------:R-:W-:Y:S01]  /*3890*/  IMAD.MOV.U32 R0, RZ, RZ, 0x1 ;  /* 0x00000001ff007424 */ /* 0x000fe200078e00ff */
[----:B------:R-:W-:Y:S01]  /*38a0*/  UIADD3 UR6, UPT, UPT, UR6, 0x130, URZ ;  /* 0x0000013006067890 */ /* 0x000fe2000fffe0ff */
[----:B------:R-:W-:Y:S01]  /*38b0*/  SHF.L.U32 R2, R11, 0x1f, RZ ;  /* 0x0000001f0b027819 */ /* 0x000fe200000006ff */
[----:B------:R-:W-:-:S03]  /*38c0*/  UMOV UR5, 0x40 ;  /* 0x0000004000057882 */ /* 0x000fc60000000000 */
[----:B------:R-:W-:Y:S01]  /*38d0*/  UVIRTCOUNT.DEALLOC.SMPOOL 0x80 ;  /* 0x000000800000784c */ /* 0x000fe20000000000 */
[----:B--2---:R-:W-:Y:S02]  /*38e0*/  ULEA UR4, UR4, UR5, 0x18 ;  /* 0x0000000504047291 */ /* 0x004fe4000f8ec0ff */
[----:B------:R-:W-:-:S07]  /*38f0*/  ULEA UR5, UR18, UR6, 0x3 ;  /* 0x0000000612057291 */ /* 0x000fce000f8e18ff */
[----:B------:R2:W-:Y:S02]  /*3900*/  @P0 STS.U8 [UR4+0x1c], R0 ;  /* 0x00001c00ff000988 */ /* 0x0005e40008000004 */
[----:B------:R-:W3:Y:S02]  /*3910*/  SYNCS.PHASECHK.TRANS64.TRYWAIT P0, [UR5], R2 ;  /* 0x00000002ff0075a7 */ /* 0x000ee40008001105 */
[----:B--23--:R-:W-:Y:S05]  /*3920*/  @!P0 BRA `(.L_x_67) ;  /* 0x0000006000588947 */ /* 0x00cfea0003800000 */
.L_x_164:
[----:B------:R-:W-:-:S04]  /*3930*/  UIADD3 UR7, UPT, UPT, UR18, 0x1, URZ ;  /* 0x0000000112077890 */ /* 0x000fc8000fffe0ff */
[----:B------:R-:W-:-:S04]  /*3940*/  UISETP.NE.AND UP0, UPT, UR7, 0x4, UPT ;  /* 0x000000040700788c */ /* 0x000fc8000bf05270 */
[----:B-1----:R-:W-:Y:S02]  /*3950*/  USEL UR8, URZ, 0x1, UP0 ;  /* 0x00000001ff087887 */ /* 0x002fe40008000000 */
[----:B------:R-:W-:-:S04]  /*3960*/  USEL UR7, UR7, URZ, UP0 ;  /* 0x000000ff07077287 */ /* 0x000fc80008000000 */
[----:B------:R-:W-:Y:S01]  /*3970*/  ULEA UR5, UR7, UR6, 0x3 ;  /* 0x0000000607057291 */ /* 0x000fe2000f8e18ff */
[----:B--2---:R-:W-:-:S04]  /*3980*/  LOP3.LUT R2, R11, UR8, RZ, 0x3c, !PT ;  /* 0x000000080b027c12 */ /* 0x004fc8000f8e3cff */
[----:B------:R-:W-:-:S04]  /*3990*/  SHF.L.U32 R3, R2, 0x1f, RZ ;  /* 0x0000001f02037819 */ /* 0x000fc800000006ff */
[----:B------:R-:W1:Y:S02]  /*39a0*/  SYNCS.PHASECHK.TRANS64.TRYWAIT P0, [UR5], R3 ;  /* 0x00000003ff0075a7 */ /* 0x000e640008001105 */
[----:B-1----:R-:W-:Y:S05]  /*39b0*/  @!P0 BRA `(.L_x_68) ;  /* 0x00000060004c8947 */ /* 0x002fea0003800000 */
.L_x_166:
        /* <DEDUP_REMOVED lines=9> */
.L_x_168:
[----:B------:R-:W-:-:S04]  /*3a50*/  UIADD3 UR7, UPT, UPT, UR7, 0x1, URZ ;  /* 0x0000000107077890 */ /* 0x000fc8000fffe0ff */
[----:B------:R-:W-:-:S04]  /*3a60*/  UISETP.NE.AND UP0, UPT, UR7, 0x4, UPT ;  /* 0x000000040700788c */ /* 0x000fc8000bf05270 */
[----:B------:R-:W-:Y:S02]  /*3a70*/  USEL UR5, URZ, 0x1, UP0 ;  /* 0x00000001ff057887 */ /* 0x000fe40008000000 */
[----:B------:R-:W-:-:S04]  /*3a80*/  USEL UR7, UR7, URZ, UP0 ;  /* 0x000000ff07077287 */ /* 0x000fc80008000000 */
[----:B------:R-:W-:Y:S01]  /*3a90*/  ULEA UR7, UR7, UR6, 0x3 ;  /* 0x0000000607077291 */ /* 0x000fe2000f8e18ff */
[----:B------:R-:W-:-:S04]  /*3aa0*/  LOP3.LUT R2, R2, UR5, RZ, 0x3c, !PT ;  /* 0x0000000502027c12 */ /* 0x000fc8000f8e3cff */
[----:B------:R-:W-:-:S04]  /*3ab0*/  SHF.L.U32 R2, R2, 0x1f, RZ ;  /* 0x0000001f02027819 */ /* 0x000fc800000006ff */
[----:B------:R-:W2:Y:S02]  /*3ac0*/  SYNCS.PHASECHK.TRANS64.TRYWAIT P0, [UR7], R2 ;  /* 0x00000002ff0075a7 */ /* 0x000ea40008001107 */
[----:B--2---:R-:W-:Y:S05]  /*3ad0*/  @!P0 BRA `(.L_x_70) ;  /* 0x0000006000348947 */ /* 0x004fea0003800000 */
.L_x_170:
[----:B------:R-:W-:Y:S01]  /*3ae0*/  NOP ;  /* 0x0000000000007918 */ /* 0x000fe20000000000 */
[----:B-1----:R-:W1:Y:S01]  /*3af0*/  LDS R0, [UR4+0x14] ;  /* 0x00001404ff007984 */ /* 0x002e620008000800 */
[----:B------:R-:W-:Y:S01]  /*3b00*/  ULOP3.LUT UR6, UR19, 0xffff, URZ, 0xc0, !UPT ;  /* 0x0000ffff13067892 */ /* 0x000fe2000f8ec0ff */
[----:B------:R-:W-:Y:S01]  /*3b10*/  UMOV UR8, 0xffff ;  /* 0x0000ffff00087882 */ /* 0x000fe20000000000 */
[----:B------:R-:W-:Y:S02]  /*3b20*/  UMOV UR5, 0x1 ;  /* 0x0000000100057882 */ /* 0x000fe40000000000 */
[----:B------:R-:W-:-:S04]  /*3b30*/  USHF.R.U32.HI UR6, URZ, 0x5, UR6 ;  /* 0x00000005ff067899 */ /* 0x000fc80008011606 */
[----:B------:R-:W-:Y:S02]  /*3b40*/  USHF.L.U32 UR8, UR8, UR6, URZ ;  /* 0x0000000608087299 */ /* 0x000fe400080006ff */
[----:B------:R-:W-:-:S04]  /*3b50*/  USHF.L.U32 UR5, UR5, UR6, URZ ;  /* 0x0000000605057299 */ /* 0x000fc800080006ff */
[----:B-1----:R-:W-:-:S04]  /*3b60*/  LOP3.LUT R0, R0, UR8, RZ, 0xc0, !PT ;  /* 0x0000000800007c12 */ /* 0x002fc8000f8ec0ff */
[----:B------:R-:W-:-:S13]  /*3b70*/  ISETP.NE.AND P0, PT, R0, UR8, PT ;  /* 0x0000000800007c0c */ /* 0x000fda000bf05270 */
[----:B------:R-:W-:Y:S05]  /*3b80*/  @P0 BRA `(.L_x_71) ;  /* 0x0000000000580947 */ /* 0x000fea0003800000 */
[----:B------:R-:W1:Y:S02]  /*3b90*/  LDS R0, [UR4+0x18] ;  /* 0x00001804ff007984 */ /* 0x000e640008000800 */
[----:B-1----:R-:W-:-:S04]  /*3ba0*/  LOP3.LUT R0, R0, UR5, RZ, 0xc0, !PT ;  /* 0x0000000500007c12 */ /* 0x002fc8000f8ec0ff */
[----:B------:R-:W-:-:S13]  /*3bb0*/  ISETP.NE.AND P0, PT, R0, UR5, PT ;  /* 0x0000000500007c0c */ /* 0x000fda000bf05270 */
[----:B------:R-:W-:Y:S05]  /*3bc0*/  @P0 BRA `(.L_x_72) ;  /* 0x00000000003c0947 */ /* 0x000fea0003800000 */
[----:B------:R-:W1:Y:S01]  /*3bd0*/  S2R R2, SR_LANEID ;  /* 0x0000000000027919 */ /* 0x000e620000000000 */
[----:B------:R-:W-:Y:S01]  /*3be0*/  ULOP3.LUT UR8, URZ, UR8, URZ, 0x33, !UPT ;  /* 0x00000008ff087292 */ /* 0x000fe2000f8e33ff */
[----:B------:R-:W-:Y:S02]  /*3bf0*/  VOTEU.ANY UR7, UPT, PT ;  /* 0x0000000000077886 */ /* 0x000fe400038e0100 */
[----:B------:R-:W-:-:S03]  /*3c00*/  UFLO.U32 UR7, UR7 ;  /* 0x00000007000772bd */ /* 0x000fc600080e0000 */
[----:B------:R-:W-:-:S04]  /*3c10*/  IMAD.U32 R0, RZ, RZ, UR8 ;  /* 0x00000008ff007e24 */ /* 0x000fc8000f8e00ff */
[----:B------:R2:W3:Y:S02]  /*3c20*/  REDUX UR6, R0 ;  /* 0x00000000000673c4 */ /* 0x0004e40000000000 */
[----:B------:R1:W-:Y:S02]  /*3c30*/  UTCATOMSWS.AND URZ, UR8 ;  /* 0x0000000800ff79e3 */ /* 0x0003e40008000000 */
[----:B-1----:R-:W-:Y:S02]  /*3c40*/  ISETP.EQ.U32.AND P0, PT, R2, UR7, PT ;  /* 0x0000000702007c0c */ /* 0x002fe4000bf02070 */
[----:B--2---:R-:W-:Y:S02]  /*3c50*/  LOP3.LUT R0, RZ, UR5, RZ, 0x33, !PT ;  /* 0x00000005ff007c12 */ /* 0x004fe4000f8e33ff */
[----:B---3--:R-:W-:Y:S02]  /*3c60*/  MOV R2, UR6 ;  /* 0x0000000600027c02 */ /* 0x008fe40008000f00 */
[----:B------:R-:W1:Y:S07]  /*3c70*/  REDUX UR5, R0 ;  /* 0x00000000000573c4 */ /* 0x000e6e0000000000 */
[----:B------:R2:W-:Y:S01]  /*3c80*/  @P0 ATOMS.AND RZ, [UR4+0x14], R2 ;  /* 0x00001402ffff098c */ /* 0x0005e2000a800004 */
[----:B-1----:R-:W-:-:S05]  /*3c90*/  IMAD.U32 R0, RZ, RZ, UR5 ;  /* 0x00000005ff007e24 */ /* 0x002fca000f8e00ff */
[----:B------:R2:W-:Y:S01]  /*3ca0*/  @P0 ATOMS.AND RZ, [UR4+0x18], R0 ;  /* 0x00001800ffff098c */ /* 0x0005e2000a800004 */
[----:B------:R-:W-:Y:S05]  /*3cb0*/  BRA `(.L_x_73) ;  /* 0x0000000000147947 */ /* 0x000fea0003800000 */
.L_x_72:
[----:B------:R-:W-:Y:S02]  /*3cc0*/  MOV R2, 0x3ce0 ;  /* 0x00003ce000027802 */ /* 0x000fe40000000f00 */
[----:B----45:R-:W-:Y:S05]  /*3cd0*/  CALL.REL.NOINC `($__internal_0_$__cuda_sm10x_tcgen05_guardrail_trap_col_being_dealloced_not_returned_by_alloc) ;  /* 0x0000006400187944 */ /* 0x030fea0003c00000 */
[----:B------:R-:W-:Y:S05]  /*3ce0*/  BRA `(.L_x_73) ;  /* 0x0000000000087947 */ /* 0x000fea0003800000 */
.L_x_71:
[----:B------:R-:W-:Y:S02]  /*3cf0*/  MOV R2, 0x3d10 ;  /* 0x00003d1000027802 */ /* 0x000fe40000000f00 */
[----:B----45:R-:W-:Y:S05]  /*3d00*/  CALL.REL.NOINC `($__internal_2_$__cuda_sm10x_tcgen05_guardrail_trap_unallocated_columns_being_dealloced) ;  /* 0x0000006400247944 */ /* 0x030fea0003c00000 */
.L_x_73:
[----:B------:R-:W-:Y:S01]  /*3d10*/  NOP ;  /* 0x0000000000007918 */ /* 0x000fe20000000000 */
[----:B------:R-:W-:Y:S05]  /*3d20*/  EXIT ;  /* 0x000000000000794d */ /* 0x000fea0003800000 */
.L_x_55:
[----:B------:R-:W-:-:S09]  /*3d30*/  UISETP.NE.OR UP2, UPT, UR8, 0x3, !UP2 ;  /* 0x000000030800788c */ /* 0x000fd2000d745670 */
[----:B------:R-:W-:Y:S05]  /*3d40*/  BRA.U UP2, `(.L_x_74) ;  /* 0x0000001102087547 */ /* 0x000fea000b800000 */
[----:B------:R-:W1:Y:S01]  /*3d50*/  LDC R0, c[0x0][0xb30] ;  /* 0x0002cc00ff007b82 */ /* 0x000e620000000800 */
[----:B------:R-:W2:Y:S01]  /*3d60*/  LDCU.64 UR8, c[0x0][0x888] ;  /* 0x00011100ff0877ac */ /* 0x000ea20008000a00 */
[----:B------:R-:W-:Y:S02]  /*3d70*/  HFMA2 R27, -RZ, RZ, 0, 0 ;  /* 0x00000000ff1b7431 */ /* 0x000fe400000001ff */
[----:B------:R-:W-:Y:S01]  /*3d80*/  IMAD.MOV.U32 R29, RZ, RZ, 0x1 ;  /* 0x00000001ff1d7424 */ /* 0x000fe200078e00ff */
[----:B------:R-:W-:Y:S01]  /*3d90*/  MOV R25, 0x1000 ;  /* 0x0000100000197802 */ /* 0x000fe20000000f00 */
[----:B------:R-:W4:Y:S01]  /*3da0*/  LDCU.64 UR4, c[0x0][0x890] ;  /* 0x00011200ff0477ac */ /* 0x000f220008000a00 */
[----:B------:R-:W-:Y:S01]  /*3db0*/  IMAD.MOV.U32 R28, RZ, RZ, RZ ;  /* 0x000000ffff1c7224 */ /* 0x000fe200078e00ff */
[----:B------:R-:W3:Y:S01]  /*3dc0*/  LDC R24, c[0x0][0x370] ;  /* 0x0000dc00ff187b82 */ /* 0x000ee20000000800 */
[----:B------:R-:W-:Y:S01]  /*3dd0*/  UMOV UR7, 0x400 ;  /* 0x0000040000077882 */ /* 0x000fe20000000000 */
[----:B------:R-:W-:-:S02]  /*3de0*/  UPLOP3.LUT UP1, UPT, UPT, UPT, UPT, 0x40, 0x4 ;  /* 0x000000000004789c */ /* 0x000fc40003f2e870 */
[----:B------:R-:W-:-:S04]  /*3df0*/  ULEA UR7, UR37, UR7, 0x18 ;  /* 0x0000000725077291 */ /* 0x000fc8000f8ec0ff */
[----:B------:R-:W3:Y:S01]  /*3e00*/  LDC R3, c[0x0][0xb0c] ;  /* 0x0002c300ff037b82 */ /* 0x000ee20000000800 */
[----:B------:R-:W-:Y:S02]  /*3e10*/  UIADD3 UR13, UPT, UPT, UR7, 0xb8, URZ ;  /* 0x000000b8070d7890 */ /* 0x000fe4000fffe0ff */
[----:B--2---:R-:W-:Y:S02]  /*3e20*/  UISETP.NE.U32.AND UP2, UPT, UR8, URZ, UPT ;  /* 0x000000ff0800728c */ /* 0x004fe4000bf45070 */
[----:B------:R-:W-:Y:S02]  /*3e30*/  UIADD3 UR33, UPT, UPT, UR7, 0xa0, URZ ;  /* 0x000000a007217890 */ /* 0x000fe4000fffe0ff */
[----:B----4-:R-:W-:Y:S01]  /*3e40*/  UISETP.NE.U32.AND UP3, UPT, UR4, URZ, UPT ;  /* 0x000000ff0400728c */ /* 0x010fe2000bf65070 */
[----:B------:R-:W2:Y:S01]  /*3e50*/  LDC R18, c[0x0][0xb20] ;  /* 0x0002c800ff127b82 */ /* 0x000ea20000000800 */
[----:B-1----:R-:W-:Y:S01]  /*3e60*/  ISETP.NE.AND P1, PT, R0, 0x1, PT ;  /* 0x000000010000780c */ /* 0x002fe20003f25270 */
[----:B------:R-:W-:-:S02]  /*3e70*/  UISETP.NE.AND.EX UP2, UPT, UR9, URZ, UPT, UP2 ;  /* 0x000000ff0900728c */ /* 0x000fc4000bf45320 */
[----:B------:R-:W-:Y:S02]  /*3e80*/  UIADD3 UR25, UPT, UPT, UR7, 0xa8, URZ ;  /* 0x000000a807197890 */ /* 0x000fe4000fffe0ff */
[----:B------:R-:W-:Y:S02]  /*3e90*/  UIADD3 UR17, UPT, UPT, UR7, 0xb0, URZ ;  /* 0x000000b007117890 */ /* 0x000fe4000fffe0ff */
[----:B------:R-:W1:Y:S01]  /*3ea0*/  LDC.64 R30, c[0x0][0x348] ;  /* 0x0000d200ff1e7b82 */ /* 0x000e620000000a00 */
[----:B------:R-:W-:Y:S02]  /*3eb0*/  UPRMT UR13, UR37, 0x654, UR13 ;  /* 0x00000654250d7896 */ /* 0x000fe4000800000d */
[----:B------:R-:W-:-:S05]  /*3ec0*/  UISETP.NE.AND.EX UP3, UPT, UR5, URZ, UPT, UP3 ;  /* 0x000000ff0500728c */ /* 0x000fca000bf65330 */
[----:B------:R-:W4:Y:S08]  /*3ed0*/  LDC.64 R16, c[0x0][0xb10] ;  /* 0x0002c400ff107b82 */ /* 0x000f300000000a00 */
[----:B------:R-:W1:Y:S08]  /*3ee0*/  LDC.64 R6, c[0x0][0xb18] ;  /* 0x0002c600ff067b82 */ /* 0x000e700000000a00 */
[----:B------:R-:W1:Y:S08]  /*3ef0*/  LDC.64 R4, c[0x0][0xb28] ;  /* 0x0002ca00ff047b82 */ /* 0x000e700000000a00 */
[----:B--23--:R-:W1:Y:S02]  /*3f00*/  LDC R19, c[0x0][0x374] ;  /* 0x0000dd00ff137b82 */ /* 0x00ce640000000800 */
.L_x_85:
[C---:B------:R-:W-:Y:S02]  /*3f10*/  LEA R0, R28.reuse, UR7, 0x3 ;  /* 0x000000071c007c11 */ /* 0x040fe4000f8e18ff */
[----:B------:R-:W-:Y:S02]  /*3f20*/  SHF.L.U32 R2, R27, 0x1f, RZ ;  /* 0x0000001f1b027819 */ /* 0x000fe400000006ff */
[----:B------:R-:W-:Y:S02]  /*3f30*/  LEA R20, R28, UR7, 0x4 ;  /* 0x000000071c147c11 */ /* 0x000fe4000f8e20ff */
[----:B--2---:R-:W2:Y:S02]  /*3f40*/  SYNCS.PHASECHK.TRANS64.TRYWAIT P0, [R0+URZ+0xf0], R2 ;  /* 0x0000f002000075a7 */ /* 0x004ea400080011ff */
[----:B--2---:R-:W-:Y:S05]  /*3f50*/  @!P0 BRA `(.L_x_75) ;  /* 0x0000005c002c8947 */ /* 0x004fea0003800000 */
.L_x_171:
[----:B------:R-:W-:Y:S01]  /*3f60*/  ISETP.GE.AND P0, PT, R40, 0x1, PT ;  /* 0x000000012800780c */ /* 0x000fe20003f06270 */
[----:B------:R-:W3:Y:S01]  /*3f70*/  LDS.128 R20, [R20+0x180] ;  /* 0x0001800014147984 */ /* 0x000ee20000000c00 */
[----:B--2---:R-:W-:Y:S01]  /*3f80*/  VIADD R0, R0, 0x100 ;  /* 0x0000010000007836 */ /* 0x004fe20000000000 */
[----:B------:R-:W-:Y:S01]  /*3f90*/  @!PT LDS RZ, [RZ] ;  /* 0x00000000fffff984 */ /* 0x000fe20000000800 */
[----:B------:R-:W-:Y:S01]  /*3fa0*/  @!PT LDS RZ, [RZ] ;  /* 0x00000000fffff984 */ /* 0x000fe20000000800 */
[----:B------:R-:W-:Y:S01]  /*3fb0*/  @!PT LDS RZ, [RZ] ;  /* 0x00000000fffff984 */ /* 0x000fe20000000800 */
[----:B------:R-:W-:Y:S01]  /*3fc0*/  @!PT LDS RZ, [RZ] ;  /* 0x00000000fffff984 */ /* 0x000fe20000000800 */
[----:B------:R2:W-:Y:S06]  /*3fd0*/  MEMBAR.ALL.CTA ;  /* 0x0000000000007992 */ /* 0x0005ec0000008000 */
[----:B--2---:R-:W2:Y:S01]  /*3fe0*/  FENCE.VIEW.ASYNC.S ;  /* 0x00000000000073c6 */ /* 0x004ea20000000000 */
[----:B------:R-:W-:Y:S04]  /*3ff0*/  PRMT R0, RZ, 0x654, R0 ;  /* 0x00000654ff007816 */ /* 0x000fe80000000000 */
[----:B--2---:R2:W-:Y:S01]  /*4000*/  SYNCS.ARRIVE.TRANS64.RED.A1T0 RZ, [R0+URZ], RZ ;  /* 0x000000ff00ff79a7 */ /* 0x0045e200081004ff */
[----:B---3--:R-:W-:Y:S11]  /*4010*/  LOP3.LUT P3, RZ, R22, 0x1, RZ, 0xc0, !PT ;  /* 0x0000000116ff7812 */ /* 0x008ff6000786c0ff */
[----:B------:R-:W-:Y:S02]  /*4020*/  @!UPT UIADD3 URZ, UPT, UPT, URZ, URZ, URZ ;  /* 0x000000fffffff290 */ /* 0x000fe4000fffe0ff */
[----:B------:R-:W-:Y:S02]  /*4030*/  @P3 MOV R11, R20 ;  /* 0x00000014000b3202 */ /* 0x000fe40000000f00 */
[----:B------:R-:W-:Y:S01]  /*4040*/  @P3 LOP3.LUT R10, R21, 0xffff, RZ, 0xc0, !PT ;  /* 0x0000ffff150a3812 */ /* 0x000fe200078ec0ff */
[----:B--2---:R-:W-:Y:S06]  /*4050*/  @!P0 BRA `(.L_x_76) ;  /* 0x0000000000a48947 */ /* 0x004fec0003800000 */
[-C--:B-1----:R-:W-:Y:S01]  /*4060*/  IMAD.HI.U32 R0, R19, R7.reuse, RZ ;  /* 0x0000000713007227 */ /* 0x082fe200078e00ff */
[----:B------:R-:W-:Y:S02]  /*4070*/  ISETP.NE.AND P0, PT, R6, 0x1, PT ;  /* 0x000000010600780c */ /* 0x000fe40003f05270 */
[----:B------:R-:W-:Y:S01]  /*4080*/  ISETP.NE.AND P2, PT, R40, 0x1, PT ;  /* 0x000000012800780c */ /* 0x000fe20003f45270 */
[----:B----4-:R-:W-:Y:S01]  /*4090*/  IMAD.HI.U32 R9, R24, R16, RZ ;  /* 0x0000001018097227 */ /* 0x010fe200078e00ff */
[----:B------:R-:W-:Y:S02]  /*40a0*/  SHF.R.U32.HI R0, RZ, R18, R0 ;  /* 0x00000012ff007219 */ /* 0x000fe40000011600 */
[----:B------:R-:W-:Y:S01]  /*40b0*/  ISETP.NE.AND P4, PT, R3, 0x1, PT ;  /* 0x000000010300780c */ /* 0x000fe20003f85270 */
[----:B------:R-:W-:Y:S01]  /*40c0*/  IMAD.HI.U32 R13, R10, R7, RZ ;  /* 0x000000070a0d7227 */ /* 0x000fe200078e00ff */
[----:B------:R-:W-:Y:S02]  /*40d0*/  SHF.R.U32.HI R9, RZ, R17, R9 ;  /* 0x00000011ff097219 */ /* 0x000fe40000011609 */
[----:B------:R-:W-:Y:S01]  /*40e0*/  SEL R0, R19, R0, !P0 ;  /* 0x0000000013007207 */ /* 0x000fe20004000000 */
[----:B------:R-:W-:Y:S01]  /*40f0*/  IMAD.HI.U32 R12, R11, R16, RZ ;  /* 0x000000100b0c7227 */ /* 0x000fe200078e00ff */
[----:B------:R-:W-:Y:S03]  /*4100*/  SEL R9, R24, R9, !P4 ;  /* 0x0000000918097207 */ /* 0x000fe60006000000 */
[-C--:B------:R-:W-:Y:S01]  /*4110*/  IMAD.HI.U32 R8, R0, R4.reuse, RZ ;  /* 0x0000000400087227 */ /* 0x080fe200078e00ff */
[----:B------:R-:W-:Y:S03]  /*4120*/  SHF.R.U32.HI R12, RZ, R17, R12 ;  /* 0x00000011ff0c7219 */ /* 0x000fe6000001160c */
[----:B------:R-:W-:Y:S01]  /*4130*/  IMAD.HI.U32 R2, R9, R4, RZ ;  /* 0x0000000409027227 */ /* 0x000fe200078e00ff */
[-C--:B------:R-:W-:Y:S02]  /*4140*/  @P2 SHF.R.U32.HI R0, RZ, R5.reuse, R8 ;  /* 0x00000005ff002219 */ /* 0x080fe40000011608 */
[----:B------:R-:W-:Y:S02]  /*4150*/  SHF.R.U32.HI R8, RZ, R18, R13 ;  /* 0x00000012ff087219 */ /* 0x000fe4000001160d */
[----:B------:R-:W-:Y:S01]  /*4160*/  @P2 SHF.R.U32.HI R9, RZ, R5, R2 ;  /* 0x00000005ff092219 */ /* 0x000fe20000011602 */
[----:B------:R-:W-:Y:S01]  /*4170*/  IMAD R0, R40, R0, RZ ;  /* 0x0000000028007224 */ /* 0x000fe200078e02ff */
[----:B------:R-:W-:Y:S02]  /*4180*/  SEL R8, R10, R8, !P0 ;  /* 0x000000080a087207 */ /* 0x000fe40004000000 */
[----:B------:R-:W-:Y:S01]  /*4190*/  SEL R2, R11, R12, !P4 ;  /* 0x0000000c0b027207 */ /* 0x000fe20006000000 */
[----:B------:R-:W-:Y:S01]  /*41a0*/  IMAD R12, R40, R9, RZ ;  /* 0x00000009280c7224 */ /* 0x000fe200078e02ff */
[C---:B------:R-:W-:Y:S01]  /*41b0*/  ISETP.GE.AND P0, PT, R8.reuse, R0, PT ;  /* 0x000000000800720c */ /* 0x040fe20003f06270 */
[----:B------:R-:W-:Y:S03]  /*41c0*/  IMAD.HI.U32 R0, R8, R4, RZ ;  /* 0x0000000408007227 */ /* 0x000fe600078e00ff */
[----:B------:R-:W-:Y:S02]  /*41d0*/  ISETP.GE.OR P0, PT, R2, R12, P0 ;  /* 0x0000000c0200720c */ /* 0x000fe40000706670 */
[-C--:B------:R-:W-:Y:S04]  /*41e0*/  SHF.R.U32.HI R0, RZ, R5.reuse, R0 ;  /* 0x00000005ff007219 */ /* 0x080fe80000011600 */
[----:B------:R-:W-:Y:S05]  /*41f0*/  SEL R13, R8, R0, !P2 ;  /* 0x00000000080d7207 */ /* 0x000fea0005000000 */
[----:B------:R-:W-:Y:S02]  /*4200*/  IMAD.MOV R12, RZ, RZ, -R13 ;  /* 0x000000ffff0c7224 */ /* 0x000fe400078e0a0d */
[----:B------:R-:W-:Y:S04]  /*4210*/  @!P0 IMAD.HI.U32 R0, R2, R4, RZ ;  /* 0x0000000402008227 */ /* 0x000fe800078e00ff */
[----:B------:R-:W-:Y:S01]  /*4220*/  IMAD R12, R40, R12, R8 ;  /* 0x0000000c280c7224 */ /* 0x000fe200078e0208 */
[----:B------:R-:W-:Y:S04]  /*4230*/  @!P0 SHF.R.U32.HI R0, RZ, R5, R0 ;  /* 0x00000005ff008219 */ /* 0x000fe80000011600 */
[----:B------:R-:W-:Y:S04]  /*4240*/  @!P0 SEL R0, R2, R0, !P2 ;  /* 0x0000000002008207 */ /* 0x000fe80005000000 */
[----:B------:R-:W-:Y:S01]  /*4250*/  @!P0 IADD3 R13, PT, PT, R13, -R0, RZ ;  /* 0x800000000d0d8210 */ /* 0x000fe20007ffe0ff */
[----:B------:R-:W-:Y:S01]  /*4260*/  @!P0 IMAD R0, R9, R12, R0 ;  /* 0x0000000c09008224 */ /* 0x000fe200078e0200 */
[----:B------:R-:W-:Y:S01]  /*4270*/  IADD3 R9, PT, PT, -R8, RZ, RZ ;  /* 0x000000ff08097210 */ /* 0x000fe20007ffe1ff */
[--C-:B------:R-:W-:Y:S02]  /*4280*/  IMAD.MOV R12, RZ, RZ, -R2.reuse ;  /* 0x000000ffff0c7224 */ /* 0x100fe400078e0a02 */
[----:B------:R-:W-:Y:S02]  /*4290*/  @!P0 IMAD R8, R13, R40, R2 ;  /* 0x000000280d088224 */ /* 0x000fe400078e0202 */
[----:B------:R-:W-:Y:S02]  /*42a0*/  @!P0 IMAD.MOV.U32 R2, RZ, RZ, R0 ;  /* 0x000000ffff028224 */ /* 0x000fe400078e0000 */
[----:B------:R-:W-:Y:S02]  /*42b0*/  IMAD R11, R3, R12, R11 ;  /* 0x0000000c030b7224 */ /* 0x000fe400078e020b */
[----:B------:R-:W-:Y:S02]  /*42c0*/  IMAD R10, R6, R9, R10 ;  /* 0x00000009060a7224 */ /* 0x000fe400078e020a */
[----:B------:R-:W-:Y:S02]  /*42d0*/  IMAD R11, R2, R3, R11 ;  /* 0x00000003020b7224 */ /* 0x000fe400078e020b */
[----:B------:R-:W-:Y:S02]  /*42e0*/  IMAD R10, R8, R6, R10 ;  /* 0x00000006080a7224 */ /* 0x000fe400078e020a */
.L_x_76:
[----:B------:R-:W-:Y:S05]  /*42f0*/  BRA.U UP1, `(.L_x_77) ;  /* 0x0000000101107547 */ /* 0x000fea000b800000 */
[----:B------:R-:W-:Y:S04]  /*4300*/  MOV R2, UR6 ;  /* 0x0000000600027c02 */ /* 0x000fe80008000f00 */
[----:B------:R-:W-:Y:S04]  /*4310*/  SHF.L.U32 R2, R2, 0x1f, RZ ;  /* 0x0000001f02027819 */ /* 0x000fe800000006ff */
[----:B------:R-:W2:Y:S02]  /*4320*/  SYNCS.PHASECHK.TRANS64.TRYWAIT P0, [UR7+0xe8], R2 ;  /* 0x0000e802ff0075a7 */ /* 0x000ea40008001107 */
[----:B--2---:R-:W-:Y:S05]  /*4330*/  @!P0 BRA `(.L_x_78) ;  /* 0x0000005800488947 */ /* 0x004fea0003800000 */
.L_x_77:
[----:B------:R-:W-:Y:S02]  /*4340*/  R2UR UR35, R15 ;  /* 0x000000000f2372ca */ /* 0x000fe400000e0000 */
[----:B------:R-:W-:Y:S02]  /*4350*/  R2UR UR34, R14 ;  /* 0x000000000e2272ca */ /* 0x000fe400000e0000 */
[----:B------:R-:W-:Y:S02]  /*4360*/  ISETP.NE.U32.AND P2, PT, RZ, UR4, PT ;  /* 0x00000004ff007c0c */ /* 0x000fe4000bf45070 */
[----:B------:R-:W-:Y:S02]  /*4370*/  SHF.L.U32 R14, R29, 0x1f, RZ ;  /* 0x0000001f1d0e7819 */ /* 0x000fe400000006ff */
[----:B------:R-:W-:Y:S05]  /*4380*/  ISETP.NE.AND.EX P2, PT, RZ, UR5, PT, P2 ;  /* 0x00000005ff007c0c */ /* 0x000fea000bf45320 */
[----:B------:R-:W-:Y:S02]  /*4390*/  USHF.L.U32 UR35, UR35, 0x6, URZ ;  /* 0x0000000623237899 */ /* 0x000fe400080006ff */
[----:B------:R-:W-:Y:S01]  /*43a0*/  USHF.L.U32 UR34, UR34, 0x8, URZ ;  /* 0x0000000822227899 */ /* 0x000fe200080006ff */
[----:B------:R-:W-:Y:S11]  /*43b0*/  BRA.U !UP3, `(.L_x_79) ;  /* 0x000000010b347547 */ /* 0x000ff6000b800000 */
[----:B------:R-:W-:Y:S01]  /*43c0*/  UPLOP3.LUT UP0, UPT, UPT, UPT, UP2, 0x80, 0x8 ;  /* 0x000000000008789c */ /* 0x000fe20003f0f020 */
[----:B--2---:R-:W-:Y:S02]  /*43d0*/  HFMA2 R0, -RZ, RZ, 0, 5.9604644775390625e-08 ;  /* 0x00000001ff007431 */ /* 0x004fe400000001ff */
[----:B------:R-:W-:Y:S03]  /*43e0*/  IMAD.MOV.U32 R96, RZ, RZ, 0x1 ;  /* 0x00000001ff607424 */ /* 0x000fe600078e00ff */
[----:B------:R-:W-:Y:S05]  /*43f0*/  PLOP3.LUT P0, PT, PT, PT, UP0, 0x80, 0x8 ;  /* 0x000000000008781c */ /* 0x000fea0003f0f008 */
[----:B------:R-:W2:Y:S01]  /*4400*/  @UP0 LDCU.64 UR10, c[0x0][0x888] ;  /* 0x00011100ff0a07ac */ /* 0x000ea20008000a00 */
[----:B------:R-:W-:Y:S07]  /*4410*/  @UP0 UIMAD UR8, UR36, UR4, URZ ;  /* 0x00000004240802a4 */ /* 0x000fee000f8e02ff */
[----:B------:R-:W-:Y:S01]  /*4420*/  @!P0 PRMT R96, R0, 0x7610, R96 ;  /* 0x0000761000608816 */ /* 0x000fe20000000060 */
[----:B--2---:R-:W-:Y:S03]  /*4430*/  @UP0 UIMAD.WIDE UR10, UR8, 0x4, UR10 ;  /* 0x00000004080a08a5 */ /* 0x004fe6000f8e020a */
[----:B------:R-:W2:Y:S03]  /*4440*/  @!UP0 LDCU UR8, c[0x0][0x880] ;  /* 0x00011000ff0887ac */ /* 0x000ea60008000800 */
[----:B------:R-:W-:Y:S01]  /*4450*/  IMAD.U32 R8, RZ, RZ, UR10 ;  /* 0x0000000aff087e24 */ /* 0x000fe2000f8e00ff */
[----:B------:R-:W-:Y:S05]  /*4460*/  MOV R9, UR11 ;  /* 0x0000000b00097c02 */ /* 0x000fea0008000f00 */
[----:B-----5:R3:W5:Y:S02]  /*4470*/  @P0 LDG.E R49, desc[UR46][R8.64] ;  /* 0x0000002e08310981 */ /* 0x020764000c1e1900 */
[----:B--23--:R-:W-:Y:S07]  /*4480*/  @!P0 IMAD.U32 R49, RZ, RZ, UR8 ;  /* 0x00000008ff318e24 */ /* 0x00cfee000f8e00ff */
.L_x_79:
[----:B-----5:R-:W-:Y:S01]  /*4490*/  @!P2 FSETP.EQ.AND P0, PT, R49, RZ, PT ;  /* 0x000000ff3100a20b */ /* 0x020fe20003f02000 */
[----:B------:R-:W-:Y:S01]  /*44a0*/  @!UPT UIADD3 URZ, UPT, UPT, URZ, URZ, URZ ;  /* 0x000000fffffff290 */ /* 0x000fe2000fffe0ff */
[----:B------:R-:W-:Y:S11]  /*44b0*/  @!P2 BRA `(.L_x_80) ;  /* 0x000000000014a947 */ /* 0x000ff60003800000 */
[----:B------:R-:W-:Y:S02]  /*44c0*/  LOP3.LUT P2, RZ, R96, 0xff, RZ, 0xc0, !PT ;  /* 0x000000ff60ff7812 */ /* 0x000fe4000784c0ff */
[----:B------:R-:W-:Y:S04]  /*44d0*/  PLOP3.LUT P0, PT, PT, PT, UP0, 0x80, 0x8 ;  /* 0x000000000008781c */ /* 0x000fe80003f0f008 */
[----:B------:R-:W-:Y:S07]  /*44e0*/  PLOP3.LUT P0, PT, P0, PT, PT, 0x8, 0x80 ;  /* 0x000000000080781c */ /* 0x000fee000070e170 */
[----:B------:R-:W-:Y:S11]  /*44f0*/  @P2 FSETP.EQ.AND P0, PT, R49, RZ, PT ;  /* 0x000000ff3100220b */ /* 0x000ff60003f02000 */
[----:B------:R-:W-:Y:S02]  /*4500*/  @!UPT UIADD3 URZ, UPT, UPT, URZ, URZ, URZ ;  /* 0x000000fffffff290 */ /* 0x000fe4000fffe0ff */
.L_x_80:
[----:B------:R-:W3:Y:S01]  /*4510*/  SYNCS.PHASECHK.TRANS64.TRYWAIT P2, [UR7+0xc0], R14 ;  /* 0x0000c00eff0075a7 */ /* 0x000ee20008041107 */
[----:B------:R-:W-:Y:S04]  /*4520*/  ELECT P4, URZ, PT ;  /* 0x0000000000ff782f */ /* 0x000fe80003880000 */
[----:B------:R-:W-:Y:S11]  /*4530*/  PLOP3.LUT P4, PT, P0, P4, PT, 0xf2, 0x2f ;  /* 0x00000000002f781c */ /* 0x000ff60000789e72 */
[----:B------:R-:W-:Y:S02]  /*4540*/  @!UPT UIADD3 URZ, UPT, UPT, URZ, URZ, URZ ;  /* 0x000000fffffff290 */ /* 0x000fe4000fffe0ff */
[----:B-1----:R-:W-:Y:S05]  /*4550*/  @!P4 IADD3 R8, P0, PT, R30, 0x580, RZ ;  /* 0x000005801e08c810 */ /* 0x002fea0007f1e0ff */
[----:B--2---:R-:W-:Y:S01]  /*4560*/  @!P4 IMAD.X R2, RZ, RZ, R31, P0 ;  /* 0x000000ffff02c224 */ /* 0x004fe200000e061f */
[----:B---3--:R-:W-:Y:S07]  /*4570*/  @!P2 BRA `(.L_x_81) ;  /* 0x0000005400d0a947 */ /* 0x008fee0003800000 */
.L_x_174:
[----:B------:R-:W-:Y:S01]  /*4580*/  @!P4 R2UR UR8, R2 ;  /* 0x000000000208c2ca */ /* 0x000fe200000e0000 */
[----:B------:R-:W-:Y:S01]  /*4590*/  VOTEU.ALL UP1, P4 ;  /* 0x0000000000ff7886 */ /* 0x000fe20002020000 */
[----:B------:R-:W-:Y:S01]  /*45a0*/  @!P4 R2UR UR9, R8 ;  /* 0x000000000809c2ca */ /* 0x000fe200000e0000 */
[----:B-1----:R-:W-:Y:S01]  /*45b0*/  @!P4 IMAD.MOV.U32 R0, RZ, RZ, 0x1000 ;  /* 0x00001000ff00c424 */ /* 0x002fe200078e00ff */
[----:B------:R-:W-:Y:S01]  /*45c0*/  UMOV UR10, 0x0 ;  /* 0x00000000000a7882 */ /* 0x000fe20000000000 */
[----:B------:R-:W-:Y:S01]  /*45d0*/  UMOV UR11, 0x10000000 ;  /* 0x10000000000b7882 */ /* 0x000fe20000000000 */
[----:B------:R-:W-:Y:S01]  /*45e0*/  @!UP1 UIADD3 UR32, UPT, UPT, UR7, 0x200, URZ ;  /* 0x0000020007209890 */ /* 0x000fe2000fffe0ff */
[----:B------:R-:W-:Y:S06]  /*45f0*/  VOTEU.ALL UP1, P4 ;  /* 0x0000000000ff7886 */ /* 0x000fec0002020000 */
[----:B------:R-:W-:Y:S01]  /*4600*/  IMAD.U32 R9, RZ, RZ, UR8 ;  /* 0x00000008ff097e24 */ /* 0x000fe2000f8e00ff */
[----:B------:R-:W-:Y:S01]  /*4610*/  UPRMT UR8, UR37, 0x654, UR33 ;  /* 0x0000065425087896 */ /* 0x000fe20008000021 */
[----:B------:R-:W-:Y:S03]  /*4620*/  IMAD.U32 R8, RZ, RZ, UR9 ;  /* 0x00000009ff087e24 */ /* 0x000fe6000f8e00ff */
[----:B------:R-:W-:Y:S02]  /*4630*/  @!P4 R2UR UR15, R9 ;  /* 0x00000000090fc2ca */ /* 0x000fe400000e0000 */
[----:B------:R-:W-:Y:S02]  /*4640*/  @!P4 R2UR UR14, R8 ;  /* 0x00000000080ec2ca */ /* 0x000fe400000e0000 */
[----:B------:R-:W-:Y:S05]  /*4650*/  @!P4 IADD3 R8, P0, PT, R30, 0x580, RZ ;  /* 0x000005801e08c810 */ /* 0x000fea0007f1e0ff */
[----:B------:R-:W-:Y:S06]  /*4660*/  @!P4 IMAD.X R2, RZ, RZ, R31, P0 ;  /* 0x000000ffff02c224 */ /* 0x000fec00000e061f */
[----:B------:R1:W-:Y:S01]  /*4670*/  @!UP1 UTMALDG.3D [UR32], [UR14], desc[UR10] ;  /* 0x00000a200e0095b4 */ /* 0x0003e20008011000 */
[----:B------:R1:W-:Y:S01]  /*4680*/  @!P4 SYNCS.ARRIVE.TRANS64.RED.A0TR RZ, [UR7+0xa0], R0 ;  /* 0x0000a000ffffc9a7 */ /* 0x0003e20008300407 */
[----:B------:R-:W-:Y:S01]  /*4690*/  SYNCS.ARRIVE.TRANS64.RED.A1T0 RZ, [UR8], RZ ;  /* 0x000000ffffff79a7 */ /* 0x000fe20008100408 */
[----:B------:R-:W2:Y:S02]  /*46a0*/  SYNCS.PHASECHK.TRANS64.TRYWAIT P2, [UR7+0xc8], R14 ;  /* 0x0000c80eff0075a7 */ /* 0x000ea40008041107 */
[----:B-12---:R-:W-:Y:S05]  /*46b0*/  @!P2 BRA `(.L_x_82) ;  /* 0x000000540098a947 */ /* 0x006fea0003800000 */
.L_x_176:
[----:B------:R-:W-:Y:S01]  /*46c0*/  @!P4 R2UR UR8, R2 ;  /* 0x000000000208c2ca */ /* 0x000fe200000e0000 */
[----:B------:R-:W-:Y:S01]  /*46d0*/  VOTEU.ALL UP1, P4 ;  /* 0x0000000000ff7886 */ /* 0x000fe20002020000 */
[----:B------:R-:W-:Y:S01]  /*46e0*/  @!P4 R2UR UR9, R8 ;  /* 0x000000000809c2ca */ /* 0x000fe200000e0000 */
[----:B-1----:R-:W-:Y:S01]  /*46f0*/  @!P4 IMAD.MOV.U32 R0, RZ, RZ, 0x1000 ;  /* 0x00001000ff00c424 */ /* 0x002fe200078e00ff */
[----:B------:R-:W-:Y:S01]  /*4700*/  UMOV UR10, 0x0 ;  /* 0x00000000000a7882 */ /* 0x000fe20000000000 */
[----:B------:R-:W-:Y:S01]  /*4710*/  UMOV UR11, 0x10000000 ;  /* 0x10000000000b7882 */ /* 0x000fe20000000000 */
[----:B------:R-:W-:Y:S02]  /*4720*/  @!UP1 UIADD3 UR26, UPT, UPT, UR34, 0x40, URZ ;  /* 0x00000040221a9890 */ /* 0x000fe4000fffe0ff */
[----:B------:R-:W-:Y:S01]  /*4730*/  @!UP1 UIADD3 UR24, UPT, UPT, UR7, 0x1200, URZ ;  /* 0x0000120007189890 */ /* 0x000fe2000fffe0ff */
[----:B------:R-:W-:Y:S01]  /*4740*/  VOTEU.ALL UP1, P4 ;  /* 0x0000000000ff7886 */ /* 0x000fe20002020000 */
[----:B------:R-:W-:Y:S01]  /*4750*/  UMOV UR27, UR35 ;  /* 0x00000023001b7c82 */ /* 0x000fe20008000000 */
[----:B------:R-:W-:Y:S02]  /*4760*/  UMOV UR28, UR36 ;  /* 0x00000024001c7c82 */ /* 0x000fe40008000000 */
        /* <DEDUP_REMOVED lines=12> */
.L_x_178:
[----:B------:R-:W2:Y:S01]  /*4830*/  LDC.64 R12, c[0x0][0xb18] ;  /* 0x0002c600ff0c7b82 */ /* 0x000ea20000000a00 */
[----:B------:R-:W-:Y:S01]  /*4840*/  @!P4 R2UR UR8, R2 ;  /* 0x000000000208c2ca */ /* 0x000fe200000e0000 */
[----:B------:R-:W-:Y:S01]  /*4850*/  VOTEU.ALL UP1, P4 ;  /* 0x0000000000ff7886 */ /* 0x000fe20002020000 */
[----:B------:R-:W-:Y:S01]  /*4860*/  @!P4 R2UR UR9, R8 ;  /* 0x000000000809c2ca */ /* 0x000fe200000e0000 */
[----:B-1----:R-:W-:Y:S01]  /*4870*/  @!P4 IMAD.MOV.U32 R0, RZ, RZ, 0x1000 ;  /* 0x00001000ff00c424 */ /* 0x002fe200078e00ff */
[----:B------:R-:W-:Y:S03]  /*4880*/  UMOV UR10, 0x0 ;  /* 0x00000000000a7882 */ /* 0x000fe60000000000 */
[----:B------:R-:W1:Y:S01]  /*4890*/  @!P1 LDC R2, c[0x0][0xb0c] ;  /* 0x0002c300ff029b82 */ /* 0x000e620000000800 */
[----:B------:R-:W-:Y:S01]  /*48a0*/  @!UP1 UIADD3 UR18, UPT, UPT, UR34, 0x80, URZ ;  /* 0x0000008022129890 */ /* 0x000fe2000fffe0ff */
[----:B------:R-:W-:Y:S01]  /*48b0*/  @P3 SHF.R.U32.HI R26, RZ, 0x10, R21 ;  /* 0x00000010ff1a3819 */ /* 0x000fe20000011615 */
[----:B------:R-:W-:Y:S01]  /*48c0*/  @!UP1 UIADD3 UR16, UPT, UPT, UR7, 0x2200, URZ ;  /* 0x0000220007109890 */ /* 0x000fe2000fffe0ff */
[----:B------:R-:W-:Y:S01]  /*48d0*/  VIADD R28, R28, 0x1 ;  /* 0x000000011c1c7836 */ /* 0x000fe20000000000 */
[----:B------:R-:W-:Y:S01]  /*48e0*/  VOTEU.ALL UP1, P4 ;  /* 0x0000000000ff7886 */ /* 0x000fe20002020000 */
[----:B------:R-:W-:Y:S01]  /*48f0*/  UMOV UR11, 0x10000000 ;  /* 0x10000000000b7882 */ /* 0x000fe20000000000 */
[----:B------:R-:W-:Y:S01]  /*4900*/  UMOV UR19, UR35 ;  /* 0x0000002300137c82 */ /* 0x000fe20008000000 */
[----:B------:R-:W-:Y:S01]  /*4910*/  IMAD.U32 R9, RZ, RZ, UR8 ;  /* 0x00000008ff097e24 */ /* 0x000fe2000f8e00ff */
[----:B------:R-:W-:Y:S01]  /*4920*/  UMOV UR20, UR36 ;  /* 0x0000002400147c82 */ /* 0x000fe20008000000 */
[----:B------:R-:W-:Y:S01]  /*4930*/  IMAD.U32 R8, RZ, RZ, UR9 ;  /* 0x00000009ff087e24 */ /* 0x000fe2000f8e00ff */
[----:B------:R-:W-:Y:S02]  /*4940*/  UPRMT UR8, UR37, 0x654, UR17 ;  /* 0x0000065425087896 */ /* 0x000fe40008000011 */
[----:B------:R-:W-:Y:S02]  /*4950*/  @!P4 R2UR UR15, R9 ;  /* 0x00000000090fc2ca */ /* 0x000fe400000e0000 */
[----:B------:R-:W-:Y:S02]  /*4960*/  @!P4 R2UR UR14, R8 ;  /* 0x00000000080ec2ca */ /* 0x000fe400000e0000 */
[----:B------:R-:W3:Y:S11]  /*4970*/  LDC.64 R8, c[0x0][0xb10] ;  /* 0x0002c400ff087b82 */ /* 0x000ef60000000a00 */
[----:B------:R1:W-:Y:S01]  /*4980*/  @!UP1 UTMALDG.3D [UR16], [UR14], desc[UR10] ;  /* 0x00000a100e0095b4 */ /* 0x0003e20008011000 */
[----:B------:R5:W-:Y:S01]  /*4990*/  @!P4 SYNCS.ARRIVE.TRANS64.RED.A0TR RZ, [UR7+0xb0], R0 ;  /* 0x0000b000ffffc9a7 */ /* 0x000be20008300407 */
[C---:B---3--:R-:W-:Y:S01]  /*49a0*/  @!P1 IMAD.HI.U32 R8, R11.reuse, R8, RZ ;  /* 0x000000080b089227 */ /* 0x048fe200078e00ff */
[----:B--2---:R-:W-:Y:S02]  /*49b0*/  @!P1 ISETP.NE.AND P0, PT, R12, 0x1, PT ;  /* 0x000000010c00980c */ /* 0x004fe40003f05270 */
[----:B-1----:R-:W-:Y:S01]  /*49c0*/  @!P1 ISETP.NE.AND P2, PT, R2, 0x1, PT ;  /* 0x000000010200980c */ /* 0x002fe20003f45270 */
[----:B------:R-:W-:Y:S01]  /*49d0*/  SYNCS.ARRIVE.TRANS64.RED.A1T0 RZ, [UR8], RZ ;  /* 0x000000ffffff79a7 */ /* 0x000fe20008100408 */
[C---:B------:R-:W-:Y:S01]  /*49e0*/  @!P1 IMAD.HI.U32 R13, R10.reuse, R13, RZ ;  /* 0x0000000d0a0d9227 */ /* 0x040fe200078e00ff */
[----:B------:R-:W-:Y:S04]  /*49f0*/  @!P1 SHF.R.U32.HI R8, RZ, R9, R8 ;  /* 0x00000009ff089219 */ /* 0x000fe80000011608 */
[----:B------:R-:W-:Y:S01]  /*4a00*/  @!P1 SEL R8, R11, R8, !P2 ;  /* 0x000000080b089207 */ /* 0x000fe20005000000 */
[----:B------:R-:W1:Y:S01]  /*4a10*/  SYNCS.PHASECHK.TRANS64.TRYWAIT P5, [UR7+0xd8], R14 ;  /* 0x0000d80eff0075a7 */ /* 0x000e6200080a1107 */
[----:B-----5:R-:W2:Y:S02]  /*4a20*/  @!P1 LDC R0, c[0x0][0xb20] ;  /* 0x0002c800ff009b82 */ /* 0x020ea40000000800 */
[----:B--2---:R-:W-:Y:S04]  /*4a30*/  @!P1 SHF.R.U32.HI R0, RZ, R0, R13 ;  /* 0x00000000ff009219 */ /* 0x004fe8000001160d */
[----:B------:R-:W-:Y:S05]  /*4a40*/  @!P1 SEL R9, R10, R0, !P0 ;  /* 0x000000000a099207 */ /* 0x000fea0004000000 */
[----:B------:R-:W-:Y:S02]  /*4a50*/  @!P1 IMAD.IADD R0, R9, 0x1, -R8 ;  /* 0x0000000109009824 */ /* 0x000fe400078e0a08 */
[----:B------:R-:W-:Y:S02]  /*4a60*/  @!P1 IMAD.IADD R8, R8, 0x1, -R9 ;  /* 0x0000000108089824 */ /* 0x000fe400078e0a09 */
[----:B------:R-:W-:Y:S02]  /*4a70*/  @!P1 IMAD R11, R0, R2, R11 ;  /* 0x00000002000b9224 */ /* 0x000fe400078e020b */
[----:B------:R-:W-:Y:S01]  /*4a80*/  @!P1 IMAD R10, R8, R12, R10 ;  /* 0x0000000c080a9224 */ /* 0x000fe200078e020a */
[----:B-1----:R-:W-:Y:S06]  /*4a90*/  @!P5 BRA `(.L_x_84) ;  /* 0x0000005000d0d947 */ /* 0x002fec0003800000 */
.L_x_180:
[----:B------:R-:W-:Y:S01]  /*4aa0*/  @!P4 IADD3 R2, P0, PT, R30, 0x580, RZ ;  /* 0x000005801e02c810 */ /* 0x000fe20007f1e0ff */
[----:B------:R-:W-:Y:S01]  /*4ab0*/  VOTEU.ALL UP1, P4 ;  /* 0x0000000000ff7886 */ /* 0x000fe20002020000 */
[----:B------:R-:W-:Y:S01]  /*4ac0*/  UMOV UR18, 0x0 ;  /* 0x0000000000127882 */ /* 0x000fe20000000000 */
[----:B------:R-:W-:Y:S01]  /*4ad0*/  UMOV UR19, 0x10000000 ;  /* 0x1000000000137882 */ /* 0x000fe20000000000 */
[----:B------:R-:W-:Y:S01]  /*4ae0*/  @!P4 R2UR UR9, R2 ;  /* 0x000000000209c2ca */ /* 0x000fe200000e0000 */
[----:B-1----:R-:W-:Y:S01]  /*4af0*/  @!P4 IMAD.X R0, RZ, RZ, R31, P0 ;  /* 0x000000ffff00c224 */ /* 0x002fe200000e061f */
[----:B------:R-:W-:Y:S01]  /*4b00*/  @!UP1 UIADD3 UR10, UPT, UPT, UR34, 0xc0, URZ ;  /* 0x000000c0220a9890 */ /* 0x000fe2000fffe0ff */
[----:B------:R-:W-:Y:S01]  /*4b10*/  ISETP.NE.AND P0, PT, R28, 0x2, PT ;  /* 0x000000021c00780c */ /* 0x000fe20003f05270 */
[----:B------:R-:W-:Y:S01]  /*4b20*/  UMOV UR11, UR35 ;  /* 0x00000023000b7c82 */ /* 0x000fe20008000000 */
[----:B------:R-:W-:Y:S01]  /*4b30*/  UMOV UR12, UR36 ;  /* 0x00000024000c7c82 */ /* 0x000fe20008000000 */
[----:B------:R-:W-:Y:S01]  /*4b40*/  @!P4 R2UR UR8, R0 ;  /* 0x000000000008c2ca */ /* 0x000fe200000e0000 */
[----:B------:R-:W-:Y:S01]  /*4b50*/  IMAD.IADD R14, R10, 0x1, R94 ;  /* 0x000000010a0e7824 */ /* 0x000fe200078e025e */
[----:B------:R-:W-:Y:S01]  /*4b60*/  @P3 R2UR UR36, R26 ;  /* 0x000000001a2432ca */ /* 0x000fe200000e0000 */
[----:B------:R-:W-:Y:S01]  /*4b70*/  IMAD.IADD R15, R11, 0x1, R95 ;  /* 0x000000010b0f7824 */ /* 0x000fe200078e025f */
[----:B------:R-:W-:Y:S02]  /*4b80*/  SEL R0, RZ, 0x1, P0 ;  /* 0x00000001ff007807 */ /* 0x000fe40000000000 */
[----:B------:R-:W-:Y:S01]  /*4b90*/  LOP3.LUT R29, R29, 0x1, RZ, 0x3c, !PT ;  /* 0x000000011d1d7812 */ /* 0x000fe200078e3cff */
[----:B------:R-:W-:Y:S01]  /*4ba0*/  IMAD.U32 R8, RZ, RZ, UR9 ;  /* 0x00000009ff087e24 */ /* 0x000fe2000f8e00ff */
[----:B------:R-:W-:Y:S01]  /*4bb0*/  @!UP1 UIADD3 UR9, UPT, UPT, UR7, 0xb8, URZ ;  /* 0x000000b807099890 */ /* 0x000fe2000fffe0ff */
[----:B------:R-:W-:Y:S02]  /*4bc0*/  LOP3.LUT R27, R27, R0, RZ, 0x3c, !PT ;  /* 0x000000001b1b7212 */ /* 0x000fe400078e3cff */
[----:B------:R-:W-:Y:S02]  /*4bd0*/  SEL R28, R28, RZ, P0 ;  /* 0x000000ff1c1c7207 */ /* 0x000fe40000000000 */
[----:B------:R-:W-:Y:S01]  /*4be0*/  IMAD.U32 R9, RZ, RZ, UR8 ;  /* 0x00000008ff097e24 */ /* 0x000fe2000f8e00ff */
[----:B------:R-:W-:Y:S01]  /*4bf0*/  @!P4 R2UR UR14, R8 ;  /* 0x00000000080ec2ca */ /* 0x000fe200000e0000 */
[----:B------:R-:W-:Y:S01]  /*4c00*/  @!UP1 UIADD3 UR8, UPT, UPT, UR7, 0x3200, URZ ;  /* 0x0000320007089890 */ /* 0x000fe2000fffe0ff */
[----:B------:R-:W-:Y:S02]  /*4c10*/  VOTEU.ALL UP1, P4 ;  /* 0x0000000000ff7886 */ /* 0x000fe40002020000 */
[----:B------:R-:W-:Y:S11]  /*4c20*/  @!P4 R2UR UR15, R9 ;  /* 0x00000000090fc2ca */ /* 0x000ff600000e0000 */
[----:B------:R-:W-:Y:S02]  /*4c30*/  @!UPT UIADD3 URZ, UPT, UPT, URZ, URZ, URZ ;  /* 0x000000fffffff290 */ /* 0x000fe4000fffe0ff */
[----:B------:R2:W-:Y:S01]  /*4c40*/  @!UP1 UTMALDG.3D [UR8], [UR14], desc[UR18] ;  /* 0x000012080e0095b4 */ /* 0x0005e20008011000 */
[----:B------:R2:W-:Y:S01]  /*4c50*/  @!P4 SYNCS.ARRIVE.TRANS64.RED.A0TR RZ, [UR7+0xb8], R25 ;  /* 0x0000b819ffffc9a7 */ /* 0x0005e20008300407 */
[----:B------:R-:W-:Y:S01]  /*4c60*/  UPLOP3.LUT UP1, UPT, UPT, UPT, UPT, 0x80, 0x8 ;  /* 0x000000000008789c */ /* 0x000fe20003f2f070 */
[----:B------:R-:W-:Y:S01]  /*4c70*/  SYNCS.ARRIVE.TRANS64.RED.A1T0 RZ, [UR13], RZ ;  /* 0x000000ffffff79a7 */ /* 0x000fe2000810040d */
[----:B------:R-:W-:Y:S09]  /*4c80*/  @P3 BRA `(.L_x_85) ;  /* 0xfffffff000a03947 */ /* 0x000ff2000383ffff */
[----:B------:R-:W-:-:S04]  /*4c90*/  SHF.L.U32 R2, R29, 0x1f, RZ ;  /* 0x0000001f1d027819 */ /* 0x000fc800000006ff */
[----:B------:R-:W1:Y:S02]  /*4ca0*/  SYNCS.PHASECHK.TRANS64.TRYWAIT P0, [UR7+0xc0], R2 ;  /* 0x0000c002ff0075a7 */ /* 0x000e640008001107 */
[----:B-1----:R-:W-:Y:S05]  /*4cb0*/  @!P0 BRA `(.L_x_86) ;  /* 0x0000005000608947 */ /* 0x002fea0003800000 */
.L_x_182:
[----:B------:R-:W3:Y:S02]  /*4cc0*/  SYNCS.PHASECHK.TRANS64.TRYWAIT P0, [UR7+0xc8], R2 ;  /* 0x0000c802ff0075a7 */ /* 0x000ee40008001107 */
[----:B---3--:R-:W-:Y:S05]  /*4cd0*/  @!P0 BRA `(.L_x_87) ;  /* 0x0000005000708947 */ /* 0x008fea0003800000 */
.L_x_184:
[----:B------:R-:W3:Y:S02]  /*4ce0*/  SYNCS.PHASECHK.TRANS64.TRYWAIT P0, [UR7+0xd0], R2 ;  /* 0x0000d002ff0075a7 */ /* 0x000ee40008001107 */
[----:B---3--:R-:W-:Y:S05]  /*4cf0*/  @!P0 BRA `(.L_x_88) ;  /* 0x0000005000808947 */ /* 0x008fea0003800000 */
.L_x_186:
[----:B-1----:R-:W-:-:S07]  /*4d00*/  MOV R0, UR7 ;  /* 0x0000000700007c02 */ /* 0x002fce0008000f00 */
.L_x_89:
[----:B-1----:R-:W-:-:S04]  /*4d10*/  SHF.L.U32 R2, R29, 0x1f, RZ ;  /* 0x0000001f1d027819 */ /* 0x002fc800000006ff */
[----:B------:R1:W3:Y:S03]  /*4d20*/  SYNCS.PHASECHK.TRANS64.TRYWAIT P0, [R0+URZ+0xd8], R2 ;  /* 0x0000d802000075a7 */ /* 0x0002e600080011ff */
[----:B---3--:R-:W-:Y:S05]  /*4d30*/  @!P0 NANOSLEEP.SYNCS 0x989680 ;  /* 0x009896800000895d */ /* 0x008fea0003900000 */
[----:B------:R-:W3:Y:S02]  /*4d40*/  @!P0 SYNCS.PHASECHK.TRANS64 P0, [R0+URZ+0xd8], R2 ;  /* 0x0000d802000085a7 */ /* 0x000ee400080010ff */
[----:B--23--:R-:W-:Y:S05]  /*4d50*/  @P0 EXIT ;  /* 0x000000000000094d */ /* 0x00cfea0003800000 */
[----:B------:R-:W-:Y:S05]  /*4d60*/  BRA `(.L_x_89) ;  /* 0xfffffffc00e87947 */ /* 0x000fea000383ffff */
.L_x_74:
[----:B------:R-:W-:-:S06]  /*4d70*/  UISETP.GE.AND UP1, UPT, UR8, 0x4, UPT ;  /* 0x000000040800788c */ /* 0x000fcc000bf26270 */
[----:B------:R-:W-:-:S13]  /*4d80*/  PLOP3.LUT P0, PT, PT, PT, UP1, 0x80, 0x8 ;  /* 0x000000000008781c */ /* 0x000fda0003f0f018 */
[----:B------:R-:W-:Y:S05]  /*4d90*/  @!P0 EXIT ;  /* 0x000000000000894d */ /* 0x000fea0003800000 */
[----:B------:R-:W-:Y:S01]  /*4da0*/  BAR.SYNC.DEFER_BLOCKING 0x6, 0xa0 ;  /* 0x0182800000007b1d */ /* 0x000fe20000010000 */
[C---:B------:R-:W-:Y:S01]  /*4db0*/  IMAD.SHL.U32 R3, R108.reuse, 0x40, RZ ;  /* 0x000000406c037824 */ /* 0x040fe200078e00ff */
[C---:B------:R-:W-:Y:S01]  /*4dc0*/  LOP3.LUT R110, R108.reuse, 0x60, RZ, 0xc0, !PT ;  /* 0x000000606c6e7812 */ /* 0x040fe200078ec0ff */
[C---:B------:R-:W-:Y:S01]  /*4dd0*/  IMAD.SHL.U32 R100, R108.reuse, 0x20, RZ ;  /* 0x000000206c647824 */ /* 0x040fe200078e00ff */
[----:B------:R-:W-:Y:S01]  /*4de0*/  CS2R R106, SRZ ;  /* 0x00000000006a7805 */ /* 0x000fe2000001ff00 */
[C---:B------:R-:W-:Y:S01]  /*4df0*/  IMAD.SHL.U32 R4, R108.reuse, 0x2, RZ ;  /* 0x000000026c047824 */ /* 0x040fe200078e00ff */
[----:B------:R-:W-:Y:S02]  /*4e00*/  UMOV UR49, 0x400 ;  /* 0x0000040000317882 */ /* 0x000fe40000000000 */
[----:B------:R-:W1:Y:S01]  /*4e10*/  LDC R99, c[0x0][0x370] ;  /* 0x0000dc00ff637b82 */ /* 0x000e620000000800 */
[----:B------:R-:W-:Y:S01]  /*4e20*/  ULEA UR49, UR37, UR49, 0x18 ;  /* 0x0000003125317291 */ /* 0x000fe2000f8ec0ff */
[----:B------:R-:W-:Y:S01]  /*4e30*/  LOP3.LUT R2, R3, 0x180, RZ, 0xc0, !PT ;  /* 0x0000018003027812 */ /* 0x000fe200078ec0ff */
[----:B------:R-:W-:Y:S01]  /*4e40*/  IMAD.U32 R46, R108, 0x10000, RZ ;  /* 0x000100006c2e7824 */ /* 0x000fe200078e00ff */
[----:B------:R-:W-:Y:S01]  /*4e50*/  LOP3.LUT R100, R100, 0xc00, RZ, 0xc0, !PT ;  /* 0x00000c0064647812 */ /* 0x000fe200078ec0ff */
[----:B------:R-:W-:Y:S01]  /*4e60*/  UIADD3 UR4, UPT, UPT, UR49, 0x4200, URZ ;  /* 0x0000420031047890 */ /* 0x000fe2000fffe0ff */
[----:B------:R-:W-:Y:S01]  /*4e70*/  LOP3.LUT R4, R2, 0x20, R4, 0xf8, !PT ;  /* 0x0000002002047812 */ /* 0x000fe200078ef804 */
[----:B------:R-:W-:Y:S01]  /*4e80*/  IMAD.SHL.U32 R2, R108, 0x8, RZ ;  /* 0x000000086c027824 */ /* 0x000fe200078e00ff */
[----:B------:R-:W2:Y:S01]  /*4e90*/  LDC R42, c[0x0][0xb0c] ;  /* 0x0002c300ff2a7b82 */ /* 0x000ea20000000800 */
[----:B------:R-:W-:Y:S01]  /*4ea0*/  LOP3.LUT R100, R100, 0x40, R3, 0xf8, !PT ;  /* 0x0000004064647812 */ /* 0x000fe200078ef803 */
[----:B------:R-:W-:Y:S01]  /*4eb0*/  IMAD.MOV.U32 R45, RZ, RZ, RZ ;  /* 0x000000ffff2d7224 */ /* 0x000fe200078e00ff */
[----:B------:R-:W-:Y:S01]  /*4ec0*/  LOP3.LUT R46, R46, 0x600000, RZ, 0xc0, !PT ;  /* 0x006000002e2e7812 */ /* 0x000fe200078ec0ff */
[----:B------:R-:W-:Y:S01]  /*4ed0*/  IMAD.MOV.U32 R112, RZ, RZ, RZ ;  /* 0x000000ffff707224 */ /* 0x000fe200078e00ff */
[----:B------:R-:W-:-:S02]  /*4ee0*/  LOP3.LUT R108, R108, 0x2, RZ, 0xc0, !PT ;  /* 0x000000026c6c7812 */ /* 0x000fc400078ec0ff */
[----:B------:R-:W-:Y:S02]  /*4ef0*/  CS2R R104, SRZ ;  /* 0x0000000000687805 */ /* 0x000fe4000001ff00 */
[----:B------:R-:W-:Y:S01]  /*4f00*/  LOP3.LUT R2, R4, 0x30, R2, 0x78, !PT ;  /* 0x0000003004027812 */ /* 0x000fe200078e7802 */
[----:B------:R-:W4:Y:S01]  /*4f10*/  LDC R97, c[0x0][0xb20] ;  /* 0x0002c800ff617b82 */ /* 0x000f220000000800 */
[----:B------:R-:W3:Y:S01]  /*4f20*/  LDS R0, [UR49+0x1a0] ;  /* 0x0001a031ff007984 */ /* 0x000ee20008000800 */
[----:B------:R-:W-:Y:S01]  /*4f30*/  LOP3.LUT R100, R100, 0x200, R3, 0xf8, !PT ;  /* 0x0000020064647812 */ /* 0x000fe200078ef803 */
[----:B------:R-:W-:Y:S01]  /*4f40*/  IMAD.MOV R102, RZ, RZ, -R108 ;  /* 0x000000ffff667224 */ /* 0x000fe200078e0a6c */
[----:B------:R-:W1:Y:S01]  /*4f50*/  LDCU.64 UR52, c[0x0][0x348] ;  /* 0x00006900ff3477ac */ /* 0x000e620008000a00 */
[----:B------:R-:W-:Y:S01]  /*4f60*/  IMAD.U32 R109, RZ, RZ, UR4 ;  /* 0x00000004ff6d7e24 */ /* 0x000fe2000f8e00ff */
[----:B------:R-:W-:Y:S02]  /*4f70*/  LOP3.LUT R100, R100, R2, RZ, 0xfc, !PT ;  /* 0x0000000264647212 */ /* 0x000fe400078efcff */
[----:B------:R-:W1:Y:S01]  /*4f80*/  LDC R41, c[0x0][0xb30] ;  /* 0x0002cc00ff297b82 */ /* 0x000e620000000800 */
[----:B------:R-:W1:Y:S01]  /*4f90*/  LDCU.64 UR38, c[0x0][0x888] ;  /* 0x00011100ff2677ac */ /* 0x000e620008000a00 */
[----:B------:R-:W1:Y:S06]  /*4fa0*/  LDCU.64 UR44, c[0x0][0x890] ;  /* 0x00011200ff2c77ac */ /* 0x000e6c0008000a00 */
[----:B------:R-:W1:Y:S01]  /*4fb0*/  LDC.64 R92, c[0x0][0xb10] ;  /* 0x0002c400ff5c7b82 */ /* 0x000e620000000a00 */
[----:B------:R-:W-:-:S07]  /*4fc0*/  UIADD3 UR48, UPT, UPT, UR49, 0x200, URZ ;  /* 0x0000020031307890 */ /* 0x000fce000fffe0ff */
[----:B------:R-:W1:Y:S08]  /*4fd0*/  LDC.64 R38, c[0x0][0xb18] ;  /* 0x0002c600ff267b82 */ /* 0x000e700000000a00 */
[----:B------:R-:W1:Y:S08]  /*4fe0*/  LDC.64 R36, c[0x0][0xb28] ;  /* 0x0002ca00ff247b82 */ /* 0x000e700000000a00 */
[----:B------:R-:W1:Y:S01]  /*4ff0*/  LDC.64 R90, c[0x0][0x8b0] ;  /* 0x00022c00ff5a7b82 */ /* 0x000e620000000a00 */
[----:B---3--:R-:W-:-:S07]  /*5000*/  IMAD.IADD R46, R0, 0x1, R46 ;  /* 0x00000001002e7824 */ /* 0x008fce00078e022e */
[----:B------:R-:W3:Y:S08]  /*5010*/  LDC.64 R88, c[0x0][0x8a8] ;  /* 0x00022a00ff587b82 */ /* 0x000ef00000000a00 */
[----:B--2-4-:R-:W1:Y:S02]  /*5020*/  LDC R98, c[0x0][0x374] ;  /* 0x0000dd00ff627b82 */ /* 0x014e640000000800 */
.L_x_131:
[----:B------:R-:W-:Y:S02]  /*5030*/  LEA R0, R112, UR49, 0x3 ;  /* 0x0000003170007c11 */ /* 0x000fe4000f8e18ff */
[----:B------:R-:W-:Y:S02]  /*5040*/  SHF.L.U32 R2, R106, 0x1f, RZ ;  /* 0x0000001f6a027819 */ /* 0x000fe400000006ff */
[----:B------:R-:W-:Y:S02]  /*5050*/  LEA R16, R112, UR49, 0x4 ;  /* 0x0000003170107c11 */ /* 0x000fe4000f8e20ff */
[----:B------:R-:W2:Y:S02]  /*5060*/  SYNCS.PHASECHK.TRANS64.TRYWAIT P0, [R0+URZ+0xf0], R2 ;  /* 0x0000f002000075a7 */ /* 0x000ea400080011ff */
[----:B-12---:R-:W-:Y:S05]  /*5070*/  @!P0 BRA `(.L_x_90) ;  /* 0x0000004c00b88947 */ /* 0x006fea0003800000 */
.L_x_187:
[----:B------:R-:W4:Y:S01]  /*5080*/  LDC.64 R10, c[0x0][0xb10] ;  /* 0x0002c400ff0a7b82 */ /* 0x000f220000000a00 */
[----:B------:R-:W3:Y:S01]  /*5090*/  LDS.128 R16, [R16+0x180] ;  /* 0x0001800010107984 */ /* 0x000ee20000000c00 */
[----:B-1----:R-:W-:Y:S01]  /*50a0*/  ISETP.NE.AND P1, PT, R41, 0x1, PT ;  /* 0x000000012900780c */ /* 0x002fe20003f25270 */
[----:B--2---:R-:W-:Y:S01]  /*50b0*/  VIADD R0, R0, 0x100 ;  /* 0x0000010000007836 */ /* 0x004fe20000000000 */
[----:B------:R-:W-:Y:S04]  /*50c0*/  ISETP.GE.AND P0, PT, R40, 0x1, PT ;  /* 0x000000012800780c */ /* 0x000fe80003f06270 */
[----:B------:R-:W1:Y:S01]  /*50d0*/  LDC.64 R8, c[0x0][0xb18] ;  /* 0x0002c600ff087b82 */ /* 0x000e620000000a00 */
[----:B------:R-:W-:Y:S01]  /*50e0*/  PRMT R0, RZ, 0x654, R0 ;  /* 0x00000654ff007816 */ /* 0x000fe20000000000 */
[----:B------:R-:W-:Y:S01]  /*50f0*/  @!PT LDS RZ, [RZ] ;  /* 0x00000000fffff984 */ /* 0x000fe20000000800 */
[----:B------:R-:W-:Y:S01]  /*5100*/  @!PT LDS RZ, [RZ] ;  /* 0x00000000fffff984 */ /* 0x000fe20000000800 */
[----:B------:R-:W-:Y:S01]  /*5110*/  @!PT LDS RZ, [RZ] ;  /* 0x00000000fffff984 */ /* 0x000fe20000000800 */
[----:B------:R-:W-:Y:S01]  /*5120*/  @!PT LDS RZ, [RZ] ;  /* 0x00000000fffff984 */ /* 0x000fe20000000800 */
[----:B------:R2:W-:Y:S06]  /*5130*/  MEMBAR.ALL.CTA ;  /* 0x0000000000007992 */ /* 0x0005ec0000008000 */
[----:B--2---:R-:W2:Y:S01]  /*5140*/  FENCE.VIEW.ASYNC.S ;  /* 0x00000000000073c6 */ /* 0x004ea20000000000 */
[----:B------:R-:W1:Y:S08]  /*5150*/  @!P1 LDC R12, c[0x0][0xb20] ;  /* 0x0002c800ff0c9b82 */ /* 0x000e700000000800 */
[----:B------:R-:W1:Y:S01]  /*5160*/  @!P1 LDC R7, c[0x0][0xb0c] ;  /* 0x0002c300ff079b82 */ /* 0x000e620000000800 */
[----:B--2---:R2:W-:Y:S01]  /*5170*/  SYNCS.ARRIVE.TRANS64.RED.A1T0 RZ, [R0+URZ], RZ ;  /* 0x000000ff00ff79a7 */ /* 0x0045e200081004ff */
[----:B---3--:R-:W-:Y:S04]  /*5180*/  LOP3.LUT P4, RZ, R18, 0x1, RZ, 0xc0, !PT ;  /* 0x0000000112ff7812 */ /* 0x008fe8000788c0ff */
[----:B------:R-:W-:Y:S09]  /*5190*/  P2R R111, PR, RZ, 0x10 ;  /* 0x00000010ff6f7803 */ /* 0x000ff20000000000 */
[----:B------:R-:W-:Y:S02]  /*51a0*/  @P4 MOV R44, R16 ;  /* 0x00000010002c4202 */ /* 0x000fe40000000f00 */
[----:B------:R-:W-:Y:S01]  /*51b0*/  @P4 LOP3.LUT R43, R17, 0xffff, RZ, 0xc0, !PT ;  /* 0x0000ffff112b4812 */ /* 0x000fe200078ec0ff */
[----:B--2-4-:R-:W-:Y:S06]  /*51c0*/  @!P0 BRA `(.L_x_91) ;  /* 0x0000000000a48947 */ /* 0x014fec0003800000 */
[----:B------:R-:W-:Y:S01]  /*51d0*/  IMAD.HI.U32 R0, R98, R39, RZ ;  /* 0x0000002762007227 */ /* 0x000fe200078e00ff */
[----:B------:R-:W-:Y:S02]  /*51e0*/  ISETP.NE.AND P0, PT, R38, 0x1, PT ;  /* 0x000000012600780c */ /* 0x000fe40003f05270 */
[----:B------:R-:W-:Y:S01]  /*51f0*/  ISETP.NE.AND P2, PT, R40, 0x1, PT ;  /* 0x000000012800780c */ /* 0x000fe20003f45270 */
[----:B------:R-:W-:Y:S01]  /*5200*/  IMAD.HI.U32 R4, R99, R92, RZ ;  /* 0x0000005c63047227 */ /* 0x000fe200078e00ff */
[----:B------:R-:W-:Y:S02]  /*5210*/  SHF.R.U32.HI R0, RZ, R97, R0 ;  /* 0x00000061ff007219 */ /* 0x000fe40000011600 */
[----:B------:R-:W-:Y:S01]  /*5220*/  ISETP.NE.AND P3, PT, R42, 0x1, PT ;  /* 0x000000012a00780c */ /* 0x000fe20003f65270 */
[----:B------:R-:W-:Y:S01]  /*5230*/  IMAD.HI.U32 R6, R43, R39, RZ ;  /* 0x000000272b067227 */ /* 0x000fe200078e00ff */
[-C--:B------:R-:W-:Y:S02]  /*5240*/  SHF.R.U32.HI R4, RZ, R93.reuse, R4 ;  /* 0x0000005dff047219 */ /* 0x080fe40000011604 */
[----:B------:R-:W-:Y:S01]  /*5250*/  SEL R0, R98, R0, !P0 ;  /* 0x0000000062007207 */ /* 0x000fe20004000000 */
[----:B------:R-:W-:Y:S01]  /*5260*/  IMAD.HI.U32 R5, R44, R92, RZ ;  /* 0x0000005c2c057227 */ /* 0x000fe200078e00ff */
[----:B------:R-:W-:Y:S03]  /*5270*/  SEL R4, R99, R4, !P3 ;  /* 0x0000000463047207 */ /* 0x000fe60005800000 */
[-C--:B------:R-:W-:Y:S01]  /*5280*/  IMAD.HI.U32 R3, R0, R36.reuse, RZ ;  /* 0x0000002400037227 */ /* 0x080fe200078e00ff */
[----:B------:R-:W-:Y:S03]  /*5290*/  SHF.R.U32.HI R5, RZ, R93, R5 ;  /* 0x0000005dff057219 */ /* 0x000fe60000011605 */
[----:B------:R-:W-:Y:S01]  /*52a0*/  IMAD.HI.U32 R2, R4, R36, RZ ;  /* 0x0000002404027227 */ /* 0x000fe200078e00ff */
[----:B------:R-:W-:Y:S02]  /*52b0*/  @P2 SHF.R.U32.HI R0, RZ, R37, R3 ;  /* 0x00000025ff002219 */ /* 0x000fe40000011603 */
[----:B------:R-:W-:Y:S02]  /*52c0*/  SHF.R.U32.HI R3, RZ, R97, R6 ;  /* 0x00000061ff037219 */ /* 0x000fe40000011606 */
[----:B------:R-:W-:Y:S01]  /*52d0*/  @P2 SHF.R.U32.HI R4, RZ, R37, R2 ;  /* 0x00000025ff042219 */ /* 0x000fe20000011602 */
[----:B------:R-:W-:Y:S01]  /*52e0*/  IMAD R0, R40, R0, RZ ;  /* 0x0000000028007224 */ /* 0x000fe200078e02ff */
[----:B------:R-:W-:Y:S02]  /*52f0*/  SEL R3, R43, R3, !P0 ;  /* 0x000000032b037207 */ /* 0x000fe40004000000 */
[----:B------:R-:W-:Y:S01]  /*5300*/  SEL R2, R44, R5, !P3 ;  /* 0x000000052c027207 */ /* 0x000fe20005800000 */
[----:B------:R-:W-:Y:S01]  /*5310*/  IMAD R5, R40, R4, RZ ;  /* 0x0000000428057224 */ /* 0x000fe200078e02ff */
[C---:B------:R-:W-:Y:S01]  /*5320*/  ISETP.GE.AND P0, PT, R3.reuse, R0, PT ;  /* 0x000000000300720c */ /* 0x040fe20003f06270 */
[C---:B------:R-:W-:Y:S03]  /*5330*/  IMAD.HI.U32 R0, R3.reuse, R36, RZ ;  /* 0x0000002403007227 */ /* 0x040fe600078e00ff */
[C---:B------:R-:W-:Y:S02]  /*5340*/  ISETP.GE.OR P0, PT, R2.reuse, R5, P0 ;  /* 0x000000050200720c */ /* 0x040fe40000706670 */
[----:B------:R-:W-:Y:S04]  /*5350*/  SHF.R.U32.HI R0, RZ, R37, R0 ;  /* 0x00000025ff007219 */ /* 0x000fe80000011600 */
[C---:B------:R-:W-:Y:S05]  /*5360*/  SEL R6, R3.reuse, R0, !P2 ;  /* 0x0000000003067207 */ /* 0x040fea0005000000 */
        /* <DEDUP_REMOVED lines=14> */
[----:B------:R-:W-:Y:S07]  /*5450*/  IMAD R43, R3, R38, R43 ;  /* 0x00000026032b7224 */ /* 0x000fee00078e022b */
.L_x_91:
[----:B-1----:R-:W-:Y:S01]  /*5460*/  @!P1 ISETP.NE.AND P0, PT, R8, 0x1, PT ;  /* 0x000000010800980c */ /* 0x002fe20003f05270 */
[----:B------:R-:W-:Y:S01]  /*5470*/  @!P1 IMAD.HI.U32 R0, R44, R10, RZ ;  /* 0x0000000a2c009227 */ /* 0x000fe200078e00ff */
[----:B------:R-:W-:Y:S01]  /*5480*/  @!P1 ISETP.NE.AND P2, PT, R7, 0x1, PT ;  /* 0x000000010700980c */ /* 0x000fe20003f45270 */
[----:B------:R-:W-:Y:S01]  /*5490*/  ULOP3.LUT UP0, URZ, UR48, 0x1b0, URZ, 0xc0, !UPT ;  /* 0x000001b030ff7892 */ /* 0x000fe2000f80c0ff */
[----:B------:R-:W-:Y:S01]  /*54a0*/  R2UR UR42, R15 ;  /* 0x000000000f2a72ca */ /* 0x000fe200000e0000 */
[C---:B------:R-:W-:Y:S01]  /*54b0*/  @!P1 IMAD.HI.U32 R2, R43.reuse, R9, RZ ;  /* 0x000000092b029227 */ /* 0x040fe200078e00ff */
[----:B------:R-:W-:Y:S02]  /*54c0*/  @!P1 SHF.R.U32.HI R0, RZ, R11, R0 ;  /* 0x0000000bff009219 */ /* 0x000fe40000011600 */
[----:B------:R-:W-:Y:S01]  /*54d0*/  R2UR UR41, R14 ;  /* 0x000000000e2972ca */ /* 0x000fe200000e0000 */
[----:B------:R-:W-:Y:S01]  /*54e0*/  VIADD R112, R112, 0x1 ;  /* 0x0000000170707836 */ /* 0x000fe20000000000 */
[----:B------:R-:W-:Y:S02]  /*54f0*/  @!P1 SHF.R.U32.HI R2, RZ, R12, R2 ;  /* 0x0000000cff029219 */ /* 0x000fe40000011602 */
[----:B------:R-:W-:Y:S02]  /*5500*/  @!P1 SEL R3, R44, R0, !P2 ;  /* 0x000000002c039207 */ /* 0x000fe40005000000 */
[----:B------:R-:W-:Y:S02]  /*5510*/  @!P1 SEL R2, R43, R2, !P0 ;  /* 0x000000022b029207 */ /* 0x000fe40004000000 */
[----:B------:R-:W-:Y:S01]  /*5520*/  @P4 SHF.R.U32.HI R103, RZ, 0x10, R17 ;  /* 0x00000010ff674819 */ /* 0x000fe20000011611 */
[----:B------:R-:W-:Y:S02]  /*5530*/  USHF.L.U32 UR42, UR42, 0x6, URZ ;  /* 0x000000062a2a7899 */ /* 0x000fe400080006ff */
[----:B------:R-:W-:Y:S02]  /*5540*/  @!P1 IMAD.IADD R0, R2, 0x1, -R3 ;  /* 0x0000000102009824 */ /* 0x000fe400078e0a03 */
[----:B------:R-:W-:Y:S01]  /*5550*/  @!P1 IMAD.IADD R2, R3, 0x1, -R2 ;  /* 0x0000000103029824 */ /* 0x000fe200078e0a02 */
[----:B------:R-:W-:Y:S01]  /*5560*/  USHF.L.U32 UR41, UR41, 0x8, URZ ;  /* 0x0000000829297899 */ /* 0x000fe200080006ff */
[----:B------:R-:W-:Y:S02]  /*5570*/  @!P1 IMAD R44, R0, R7, R44 ;  /* 0x00000007002c9224 */ /* 0x000fe400078e022c */
[----:B------:R-:W-:Y:S01]  /*5580*/  @!P1 IMAD R43, R2, R8, R43 ;  /* 0x00000008022b9224 */ /* 0x000fe200078e022b */
[----:B------:R-:W-:Y:S08]  /*5590*/  BRA.U !UP0, `(.L_x_92) ;  /* 0x0000000108407547 */ /* 0x000ff0000b800000 */
[----:B------:R-:W1:Y:S01]  /*55a0*/  LDCU.64 UR8, c[0x4][0x88] ;  /* 0x01001100ff0877ac */ /* 0x000e620008000a00 */
[----:B------:R-:W-:Y:S01]  /*55b0*/  MOV R3, 0x0 ;  /* 0x0000000000037802 */ /* 0x000fe20000000f00 */
[----:B------:R-:W-:Y:S02]  /*55c0*/  HFMA2 R12, -RZ, RZ, 0, 5.9604644775390625e-08 ;  /* 0x00000001ff0c7431 */ /* 0x000fe400000001ff */
[----:B------:R-:W-:Y:S02]  /*55d0*/  IMAD.MOV.U32 R8, RZ, RZ, 0x70 ;  /* 0x00000070ff087424 */ /* 0x000fe400078e00ff */
[----:B------:R-:W-:Y:S01]  /*55e0*/  IMAD.MOV.U32 R13, RZ, RZ, RZ ;  /* 0x000000ffff0d7224 */ /* 0x000fe200078e00ff */
[----:B------:R-:W2:Y:S01]  /*55f0*/  LDCU.64 UR6, c[0x4][0x90] ;  /* 0x01001200ff0677ac */ /* 0x000ea20008000a00 */
[----:B------:R-:W3:Y:S01]  /*5600*/  LDC.64 R2, c[0x4][R3] ;  /* 0x0100000003027b82 */ /* 0x000ee20000000a00 */
[----:B------:R-:W4:Y:S01]  /*5610*/  LDCU.64 UR4, c[0x4][0x8] ;  /* 0x01000100ff0477ac */ /* 0x000f220008000a00 */
[----:B-1----:R-:W-:Y:S01]  /*5620*/  MOV R5, UR9 ;  /* 0x0000000900057c02 */ /* 0x002fe20008000f00 */
[----:B------:R-:W-:Y:S01]  /*5630*/  IMAD.U32 R4, RZ, RZ, UR8 ;  /* 0x00000008ff047e24 */ /* 0x000fe2000f8e00ff */
[----:B--2---:R-:W-:Y:S01]  /*5640*/  MOV R7, UR7 ;  /* 0x0000000700077c02 */ /* 0x004fe20008000f00 */
[----:B------:R-:W-:Y:S01]  /*5650*/  IMAD.U32 R6, RZ, RZ, UR6 ;  /* 0x00000006ff067e24 */ /* 0x000fe2000f8e00ff */
[----:B----4-:R-:W-:Y:S01]  /*5660*/  MOV R11, UR5 ;  /* 0x00000005000b7c02 */ /* 0x010fe20008000f00 */
[----:B------:R-:W-:Y:S02]  /*5670*/  IMAD.U32 R10, RZ, RZ, UR4 ;  /* 0x00000004ff0a7e24 */ /* 0x000fe4000f8e00ff */
[----:B------:R-:W-:Y:S07]  /*5680*/  LEPC R20, `(.L_x_92) ;  /* 0x000000001014794e */ /* 0x000fee0000000000 */
[----:B---3-5:R-:W-:Y:S05]  /*5690*/  CALL.ABS.NOINC R2 ;  /* 0x0000000002007343 */ /* 0x028fea0003c00000 */
.L_x_92:
[----:B------:R-:W-:Y:S01]  /*56a0*/  LOP3.LUT P0, RZ, R109, 0x1b0, RZ, 0xc0, !PT ;  /* 0x000001b06dff7812 */ /* 0x000fe2000780c0ff */
[----:B------:R-:W-:Y:S11]  /*56b0*/  BSSY.RECONVERGENT B6, `(.L_x_93) ;  /* 0x0000013000067945 */ /* 0x000ff60003800200 */
[----:B------:R-:W-:Y:S01]  /*56c0*/  @!UPT UIADD3 URZ, UPT, UPT, URZ, URZ, URZ ;  /* 0x000000fffffff290 */ /* 0x000fe2000fffe0ff */
[----:B------:R-:W-:Y:S05]  /*56d0*/  @!P0 BRA `(.L_x_94) ;  /* 0x0000000000408947 */ /* 0x000fea0003800000 */
        /* <DEDUP_REMOVED lines=16> */
.L_x_94:
[----:B------:R-:W-:Y:S05]  /*57e0*/  BSYNC.RECONVERGENT B6 ;  /* 0x0000000000067941 */ /* 0x000fea0003800200 */
.L_x_93:
[----:B------:R-:W-:Y:S01]  /*57f0*/  ISETP.NE.U32.AND P4, PT, R90, RZ, PT ;  /* 0x000000ff5a00720c */ /* 0x000fe20003f85070 */
[----:B------:R-:W-:Y:S01]  /*5800*/  UISETP.NE.AND UP2, UPT, UR50, URZ, UPT ;  /* 0x000000ff3200728c */ /* 0x000fe2000bf45270 */
[----:B------:R-:W-:Y:S01]  /*5810*/  ISETP.NE.U32.AND P2, PT, RZ, UR38, PT ;  /* 0x00000026ff007c0c */ /* 0x000fe2000bf45070 */
[----:B------:R-:W-:Y:S01]  /*5820*/  UISETP.NE.U32.AND UP1, UPT, UR44, URZ, UPT ;  /* 0x000000ff2c00728c */ /* 0x000fe2000bf25070 */
[----:B------:R-:W-:Y:S01]  /*5830*/  ISETP.NE.AND.EX P4, PT, R91, RZ, PT, P4 ;  /* 0x000000ff5b00720c */ /* 0x000fe20003f85340 */
[----:B------:R-:W-:Y:S01]  /*5840*/  UPLOP3.LUT UP0, UPT, UPT, UPT, UPT, 0x40, 0x4 ;  /* 0x000000000004789c */ /* 0x000fe20003f0e870 */
[----:B------:R-:W-:Y:S01]  /*5850*/  ISETP.NE.AND.EX P2, PT, RZ, UR39, PT, P2 ;  /* 0x00000027ff007c0c */ /* 0x000fe2000bf45320 */
[----:B------:R-:W-:Y:S01]  /*5860*/  UISETP.NE.AND.EX UP1, UPT, UR45, URZ, UPT, UP1 ;  /* 0x000000ff2d00728c */ /* 0x000fe2000bf25310 */
[----:B------:R-:W-:Y:S04]  /*5870*/  PLOP3.LUT P1, PT, PT, PT, UP2, 0x80, 0x8 ;  /* 0x000000000008781c */ /* 0x000fe80003f2f028 */
[----:B------:R-:W-:Y:S06]  /*5880*/  @UP2 UPLOP3.LUT UP0, UPT, UPT, UPT, UP1, 0x80, 0x8 ;  /* 0x000000000008289c */ /* 0x000fec0003f0f010 */
[----:B------:R-:W-:Y:S01]  /*5890*/  PLOP3.LUT P0, PT, PT, PT, UP0, 0x80, 0x8 ;  /* 0x000000000008781c */ /* 0x000fe20003f0f008 */
[----:B------:R-:W-:Y:S01]  /*58a0*/  @!UPT UIADD3 URZ, UPT, UPT, URZ, URZ, URZ ;  /* 0x000000fffffff290 */ /* 0x000fe2000fffe0ff */
[----:B------:R-:W-:Y:S11]  /*58b0*/  BRA.U !UP1, `(.L_x_95) ;  /* 0x0000000109387547 */ /* 0x000ff6000b800000 */
[----:B------:R-:W-:Y:S01]  /*58c0*/  UISETP.NE.U32.AND UP0, UPT, UR38, URZ, UPT ;  /* 0x000000ff2600728c */ /* 0x000fe2000bf05070 */
[----:B------:R-:W-:Y:S02]  /*58d0*/  HFMA2 R0, -RZ, RZ, 0, 5.9604644775390625e-08 ;  /* 0x00000001ff007431 */ /* 0x000fe400000001ff */
[----:B------:R-:W-:Y:S01]  /*58e0*/  IMAD.MOV.U32 R96, RZ, RZ, 0x1 ;  /* 0x00000001ff607424 */ /* 0x000fe200078e00ff */
[----:B------:R-:W-:Y:S06]  /*58f0*/  UISETP.NE.AND.EX UP0, UPT, UR39, URZ, UPT, UP0 ;  /* 0x000000ff2700728c */ /* 0x000fec000bf05300 */
[----:B------:R-:W-:Y:S05]  /*5900*/  PLOP3.LUT P3, PT, PT, PT, UP0, 0x80, 0x8 ;  /* 0x000000000008781c */ /* 0x000fea0003f6f008 */
[----:B------:R-:W1:Y:S01]  /*5910*/  @UP0 LDCU.64 UR6, c[0x0][0x888] ;  /* 0x00011100ff0607ac */ /* 0x000e620008000a00 */
[----:B------:R-:W-:Y:S07]  /*5920*/  @UP0 UIMAD UR4, UR36, UR44, URZ ;  /* 0x0000002c240402a4 */ /* 0x000fee000f8e02ff */
[----:B------:R-:W-:Y:S01]  /*5930*/  @!P3 PRMT R96, R0, 0x7610, R96 ;  /* 0x000076100060b816 */ /* 0x000fe20000000060 */
[----:B-1----:R-:W-:Y:S03]  /*5940*/  @UP0 UIMAD.WIDE UR6, UR4, 0x4, UR6 ;  /* 0x00000004040608a5 */ /* 0x002fe6000f8e0206 */
[----:B------:R-:W1:Y:S03]  /*5950*/  @!UP0 LDCU UR4, c[0x0][0x880] ;  /* 0x00011000ff0487ac */ /* 0x000e660008000800 */
[----:B------:R-:W-:Y:S01]  /*5960*/  IMAD.U32 R2, RZ, RZ, UR6 ;  /* 0x00000006ff027e24 */ /* 0x000fe2000f8e00ff */
[----:B------:R-:W-:Y:S05]  /*5970*/  MOV R3, UR7 ;  /* 0x0000000700037c02 */ /* 0x000fea0008000f00 */
[----:B-----5:R2:W5:Y:S02]  /*5980*/  @P3 LDG.E R49, desc[UR46][R2.64] ;  /* 0x0000002e02313981 */ /* 0x020564000c1e1900 */
[----:B-12---:R-:W-:Y:S02]  /*5990*/  @!P3 IMAD.U32 R49, RZ, RZ, UR4 ;  /* 0x00000004ff31be24 */ /* 0x006fe4000f8e00ff */
.L_x_95:
[----:B------:R-:W-:Y:S05]  /*59a0*/  @!P4 BRA `(.L_x_96) ;  /* 0x000000000020c947 */ /* 0x000fea0003800000 */
[----:B------:R-:W-:Y:S04]  /*59b0*/  ISETP.NE.U32.AND P3, PT, R88, RZ, PT ;  /* 0x000000ff5800720c */ /* 0x000fe80003f65070 */
[----:B------:R-:W-:Y:S11]  /*59c0*/  ISETP.NE.AND.EX P3, PT, R89, RZ, PT, P3 ;  /* 0x000000ff5900720c */ /* 0x000ff60003f65330 */
[----:B------:R-:W-:Y:S02]  /*59d0*/  @!UPT UIADD3 URZ, UPT, UPT, URZ, URZ, URZ ;  /* 0x000000fffffff290 */ /* 0x000fe4000fffe0ff */
[----:B------:R-:W1:Y:S01]  /*59e0*/  @P3 LDC.64 R2, c[0x0][0x8a8] ;  /* 0x00022a00ff023b82 */ /* 0x000e620000000a00 */
[----:B------:R-:W-:Y:S04]  /*59f0*/  @P3 IMAD R0, R90, UR36, RZ ;  /* 0x000000245a003c24 */ /* 0x000fe8000f8e02ff */
[----:B-1----:R-:W-:Y:S05]  /*5a00*/  @P3 IMAD.WIDE R2, R0, 0x4, R2 ;  /* 0x0000000400023825 */ /* 0x002fea00078e0202 */
[----:B-----5:R1:W5:Y:S02]  /*5a10*/  @P3 LDG.E R47, desc[UR46][R2.64] ;  /* 0x0000002e022f3981 */ /* 0x020364000c1e1900 */
[----:B-1----:R-:W2:Y:S02]  /*5a20*/  @!P3 LDC R47, c[0x0][0x8a0] ;  /* 0x00022800ff2fbb82 */ /* 0x002ea40000000800 */
.L_x_96:
[----:B-----5:R-:W-:Y:S01]  /*5a30*/  FSETP.NEU.AND P4, PT, R49, RZ, PT ;  /* 0x000000ff3100720b */ /* 0x020fe20003f8d000 */
[----:B------:R-:W-:Y:S01]  /*5a40*/  BSSY B1, `(.L_x_97) ;  /* 0x0000042000017945 */ /* 0x000fe20003800000 */
[----:B------:R-:W-:Y:S01]  /*5a50*/  SEL R5, RZ, 0xffffffff, P2 ;  /* 0xffffffffff057807 */ /* 0x000fe20001000000 */
[----:B------:R-:W-:Y:S01]  /*5a60*/  IMAD.MOV.U32 R115, RZ, RZ, 0x1 ;  /* 0x00000001ff737424 */ /* 0x000fe200078e00ff */
[----:B------:R-:W-:Y:S02]  /*5a70*/  LOP3.LUT P3, RZ, R96, 0xff, RZ, 0xc0, !PT ;  /* 0x000000ff60ff7812 */ /* 0x000fe4000786c0ff */
[----:B------:R-:W-:Y:S02]  /*5a80*/  CS2R R86, SRZ ;  /* 0x0000000000567805 */ /* 0x000fe4000001ff00 */
[----:B------:R-:W-:Y:S02]  /*5a90*/  @P1 SEL R0, RZ, 0xffffffff, P4 ;  /* 0xffffffffff001807 */ /* 0x000fe40002000000 */
[----:B------:R-:W-:Y:S02]  /*5aa0*/  CS2R R84, SRZ ;  /* 0x0000000000547805 */ /* 0x000fe4000001ff00 */
[----:B------:R-:W-:Y:S02]  /*5ab0*/  LEA R2, R105, UR49, 0x3 ;  /* 0x0000003169027c11 */ /* 0x000fe4000f8e18ff */
[----:B------:R-:W-:Y:S02]  /*5ac0*/  CS2R R82, SRZ ;  /* 0x0000000000527805 */ /* 0x000fe4000001ff00 */
[----:B------:R-:W-:Y:S02]  /*5ad0*/  @P0 SEL R0, R5, R0, !P3 ;  /* 0x0000000005000207 */ /* 0x000fe40005800000 */
[----:B------:R-:W-:Y:S02]  /*5ae0*/  CS2R R80, SRZ ;  /* 0x0000000000507805 */ /* 0x000fe4000001ff00 */
[----:B------:R-:W-:Y:S02]  /*5af0*/  LEA R113, R45, UR49, 0x3 ;  /* 0x000000312d717c11 */ /* 0x000fe4000f8e18ff */
[----:B------:R-:W-:Y:S02]  /*5b00*/  @P1 LOP3.LUT R0, R0, 0x1, RZ, 0xc0, !PT ;  /* 0x0000000100001812 */ /* 0x000fe400078ec0ff */
[----:B------:R-:W-:Y:S02]  /*5b10*/  SHF.L.U32 R3, R107, 0x1f, RZ ;  /* 0x0000001f6b037819 */ /* 0x000fe400000006ff */
[----:B------:R-:W-:Y:S02]  /*5b20*/  ISETP.NE.U32.OR P6, PT, R0, 0x1, !P1 ;  /* 0x000000010000780c */ /* 0x000fe40004fc5470 */
[----:B------:R-:W-:Y:S02]  /*5b30*/  PLOP3.LUT P2, PT, PT, PT, UP1, 0x80, 0x8 ;  /* 0x000000000008781c */ /* 0x000fe40003f4f018 */
[----:B------:R-:W-:Y:S02]  /*5b40*/  LEA.HI R48, R45, R45, RZ, 0x1 ;  /* 0x0000002d2d307211 */ /* 0x000fe400078f08ff */
[----:B------:R-:W-:Y:S02]  /*5b50*/  SEL R4, RZ, 0xffffffff, P4 ;  /* 0xffffffffff047807 */ /* 0x000fe40002000000 */
[----:B------:R-:W-:Y:S05]  /*5b60*/  P2R R118, PR, RZ, 0x40 ;  /* 0x00000040ff767803 */ /* 0x000fea0000000000 */
[----:B------:R-:W-:Y:S02]  /*5b70*/  @P6 SHF.L.U32 R0, R104, 0x1f, RZ ;  /* 0x0000001f68006819 */ /* 0x000fe400000006ff */
[----:B------:R-:W-:Y:S02]  /*5b80*/  @P2 SEL R4, R5, R4, !P3 ;  /* 0x0000000405042207 */ /* 0x000fe40005800000 */
[----:B------:R1:W3:Y:S02]  /*5b90*/  @P6 SYNCS.PHASECHK.TRANS64.TRYWAIT P1, [R2+URZ+0xa0], R0 ;  /* 0x0000a000020065a7 */ /* 0x0002e400080211ff */
[----:B------:R-:W-:Y:S04]  /*5ba0*/  LOP3.LUT R4, R4, 0x1, RZ, 0xc0, !PT ;  /* 0x0000000104047812 */ /* 0x000fe800078ec0ff */
[----:B------:R-:W-:Y:S04]  /*5bb0*/  ISETP.NE.U32.AND P5, PT, R4, 0x1, PT ;  /* 0x000000010400780c */ /* 0x000fe80003fa5070 */
[----:B------:R-:W-:Y:S01]  /*5bc0*/  P2R R116, PR, RZ, 0x20 ;  /* 0x00000020ff747803 */ /* 0x000fe20000000000 */
[----:B------:R4:W2:Y:S01]  /*5bd0*/  SYNCS.PHASECHK.TRANS64.TRYWAIT P0, [R113+URZ+0x110], R3 ;  /* 0x00011003710075a7 */ /* 0x0008a200080011ff */
[C---:B-1----:R-:W-:Y:S01]  /*5be0*/  IMAD.SHL.U32 R0, R48.reuse, 0x80, RZ ;  /* 0x0000008030007824 */ /* 0x042fe200078e00ff */
[----:B------:R-:W-:Y:S04]  /*5bf0*/  LOP3.LUT R48, R48, 0xffe, RZ, 0xc0, !PT ;  /* 0x00000ffe30307812 */ /* 0x000fe800078ec0ff */
[----:B------:R-:W-:Y:S01]  /*5c00*/  LOP3.LUT R0, R0, 0xffffff00, RZ, 0xc0, !PT ;  /* 0xffffff0000007812 */ /* 0x000fe200078ec0ff */
[----:B------:R-:W-:Y:S04]  /*5c10*/  IMAD.IADD R48, R45, 0x1, -R48 ;  /* 0x000000012d307824 */ /* 0x000fe800078e0a30 */
[----:B------:R-:W-:Y:S04]  /*5c20*/  IMAD.IADD R0, R46, 0x1, R0 ;  /* 0x000000012e007824 */ /* 0x000fe800078e0200 */
[----:B------:R-:W-:Y:S01]  /*5c30*/  IMAD R48, R48, 0x100000, R0 ;  /* 0x0010000030307824 */ /* 0x000fe200078e0200 */
[----:B---3--:R-:W-:Y:S01]  /*5c40*/  @P6 SEL R115, RZ, 0x1, !P1 ;  /* 0x00000001ff736807 */ /* 0x008fe20004800000 */
[----:B----4-:R-:W-:Y:S06]  /*5c50*/  @!P6 BRA `(.L_x_98) ;  /* 0x000000000080e947 */ /* 0x010fec0003800000 */
[----:B------:R-:W-:Y:S01]  /*5c60*/  @P5 IMAD R5, R105, 0x1000, R100 ;  /* 0x0000100069055824 */ /* 0x000fe200078e0264 */
[----:B------:R-:W-:Y:S01]  /*5c70*/  ISETP.NE.AND P1, PT, R115, RZ, PT ;  /* 0x000000ff7300720c */ /* 0x000fe20003f25270 */
[----:B------:R-:W-:Y:S01]  /*5c80*/  BSSY B0, `(.L_x_99) ;  /* 0x000000b000007945 */ /* 0x000fe20003800000 */
[----:B------:R-:W-:Y:S01]  /*5c90*/  CS2R R82, SRZ ;  /* 0x0000000000527805 */ /* 0x000fe2000001ff00 */
[----:B------:R-:W-:Y:S01]  /*5ca0*/  @P5 VIADD R4, R5, UR49 ;  /* 0x0000003105045c36 */ /* 0x000fe20008000000 */
[----:B------:R-:W-:Y:S02]  /*5cb0*/  CS2R R80, SRZ ;  /* 0x0000000000507805 */ /* 0x000fe4000001ff00 */
[----:B------:R-:W-:Y:S02]  /*5cc0*/  CS2R R86, SRZ ;  /* 0x0000000000567805 */ /* 0x000fe4000001ff00 */
[----:B------:R-:W-:Y:S01]  /*5cd0*/  CS2R R84, SRZ ;  /* 0x0000000000547805 */ /* 0x000fe2000001ff00 */
[----:B------:R-:W-:Y:S04]  /*5ce0*/  @P5 IMAD R4, R108, -0x10, R4 ;  /* 0xfffffff06c045824 */ /* 0x000fe800078e0204 */
[----:B------:R-:W-:Y:S05]  /*5cf0*/  @P1 BRA `(.L_x_100) ;  /* 0x00000000000c1947 */ /* 0x000fea0003800000 */
[----:B------:R-:W-:Y:S04]  /*5d00*/  SHF.L.U32 R0, R104, 0x1f, RZ ;  /* 0x0000001f68007819 */ /* 0x000fe800000006ff */
[----:B------:R-:W1:Y:S02]  /*5d10*/  SYNCS.PHASECHK.TRANS64.TRYWAIT P1, [R2+URZ+0xa0], R0 ;  /* 0x0000a000020075a7 */ /* 0x000e6400080211ff */
[----:B-1----:R-:W-:Y:S05]  /*5d20*/  @!P1 BRA `(.L_x_101) ;  /* 0x0000004000a09947 */ /* 0x002fea0003800000 */
.L_x_100:
[----:B------:R-:W-:Y:S05]  /*5d30*/  BSYNC B0 ;  /* 0x0000000000007941 */ /* 0x000fea0003800000 */
.L_x_99:
[----:B------:R-:W-:Y:S01]  /*5d40*/  ISETP.NE.AND P1, PT, R116, RZ, PT ;  /* 0x000000ff7400720c */ /* 0x000fe20003f25270 */
[----:B-1----:R-:W-:Y:S02]  /*5d50*/  VIADD R2, R2, 0xc0 ;  /* 0x000000c002027836 */ /* 0x002fe40000000000 */
[----:B------:R-:W-:Y:S02]  /*5d60*/  IMAD.U32 R0, RZ, RZ, UR37 ;  /* 0x00000025ff007e24 */ /* 0x000fe4000f8e00ff */
[----:B------:R-:W-:Y:S03]  /*5d70*/  VIADD R105, R105, 0x1 ;  /* 0x0000000169697836 */ /* 0x000fe60000000000 */
[----:B------:R-:W-:Y:S05]  /*5d80*/  PRMT R0, R0, 0x654, R2 ;  /* 0x0000065400007816 */ /* 0x000fea0000000002 */
[----:B------:R1:W3:Y:S04]  /*5d90*/  @P1 LDS.128 R80, [R5+UR49+0x200] ;  /* 0x0002003105501984 */ /* 0x0002e80008000c00 */
[----:B------:R1:W4:Y:S01]  /*5da0*/  @P1 LDS.128 R84, [R4+0x210] ;  /* 0x0002100004541984 */ /* 0x0003220000000c00 */
[C---:B------:R-:W-:Y:S01]  /*5db0*/  ISETP.NE.AND P1, PT, R105.reuse, 0x4, PT ;  /* 0x000000046900780c */ /* 0x040fe20003f25270 */
[----:B------:R-:W-:Y:S01]  /*5dc0*/  @!PT LDS RZ, [RZ] ;  /* 0x00000000fffff984 */ /* 0x000fe20000000800 */
[----:B------:R-:W-:Y:S01]  /*5dd0*/  @!PT LDS RZ, [RZ] ;  /* 0x00000000fffff984 */ /* 0x000fe20000000800 */
[----:B------:R-:W-:Y:S01]  /*5de0*/  @!PT LDS RZ, [RZ] ;  /* 0x00000000fffff984 */ /* 0x000fe20000000800 */
[----:B------:R-:W-:Y:S01]  /*5df0*/  @!PT LDS RZ, [RZ] ;  /* 0x00000000fffff984 */ /* 0x000fe20000000800 */
[----:B------:R5:W-:Y:S06]  /*5e00*/  MEMBAR.ALL.CTA ;  /* 0x0000000000007992 */ /* 0x000bec0000008000 */
[----:B-----5:R-:W5:Y:S01]  /*5e10*/  FENCE.VIEW.ASYNC.S ;  /* 0x00000000000073c6 */ /* 0x020f620000000000 */
[----:B------:R-:W-:Y:S01]  /*5e20*/  SEL R105, R105, RZ, P1 ;  /* 0x000000ff69697207 */ /* 0x000fe20000800000 */
[----:B-----5:R5:W-:Y:S02]  /*5e30*/  SYNCS.ARRIVE.TRANS64.RED.A1T0 RZ, [R0+URZ], RZ ;  /* 0x000000ff00ff79a7 */ /* 0x020be400081004ff */
[----:B-----5:R-:W-:Y:S04]  /*5e40*/  SEL R0, RZ, 0x1, P1 ;  /* 0x00000001ff007807 */ /* 0x020fe80000800000 */
[----:B-1-3--:R-:W-:Y:S02]  /*5e50*/  LOP3.LUT R104, R104, R0, RZ, 0x3c, !PT ;  /* 0x0000000068687212 */ /* 0x00afe400078e3cff */
.L_x_98:
[----:B------:R-:W-:Y:S05]  /*5e60*/  BSYNC B1 ;  /* 0x0000000000017941 */ /* 0x000fea0003800000 */
.L_x_97:
[----:B------:R-:W-:Y:S04]  /*5e70*/  SHF.R.U32.HI R0, RZ, 0x15, R48 ;  /* 0x00000015ff007819 */ /* 0x000fe80000011630 */
[----:B------:R-:W-:Y:S01]  /*5e80*/  LOP3.LUT P1, RZ, R0, 0x3, R101, 0x48, !PT ;  /* 0x0000000300ff7812 */ /* 0x000fe20007824865 */
[----:B------:R-:W-:Y:S01]  /*5e90*/  @!UPT UIADD3 URZ, UPT, UPT, URZ, URZ, URZ ;  /* 0x000000fffffff290 */ /* 0x000fe2000fffe0ff */
[----:B--2---:R-:W-:Y:S11]  /*5ea0*/  @P0 BRA `(.L_x_102) ;  /* 0x0000000000080947 */ /* 0x004ff60003800000 */
[----:B------:R-:W1:Y:S02]  /*5eb0*/  SYNCS.PHASECHK.TRANS64.TRYWAIT P0, [R113+URZ+0x110], R3 ;  /* 0x00011003710075a7 */ /* 0x000e6400080011ff */
[----:B-1----:R-:W-:Y:S05]  /*5ec0*/  @!P0 BRA `(.L_x_103) ;  /* 0x00000040004c8947 */ /* 0x002fea0003800000 */
.L_x_102:
[----:B------:R-:W-:Y:S05]  /*5ed0*/  @!P1 BRA `(.L_x_104) ;  /* 0x0000000000409947 */ /* 0x000fea0003800000 */
[----:B------:R-:W2:Y:S01]  /*5ee0*/  LDCU.64 UR8, c[0x4][0x78] ;  /* 0x01000f00ff0877ac */ /* 0x000ea20008000a00 */
[----:B-1----:R-:W-:Y:S01]  /*5ef0*/  MOV R3, 0x0 ;  /* 0x0000000000037802 */ /* 0x002fe20000000f00 */
[----:B------:R-:W-:Y:S02]  /*5f00*/  HFMA2 R12, -RZ, RZ, 0, 5.9604644775390625e-08 ;  /* 0x00000001ff0c7431 */ /* 0x000fe400000001ff */
[----:B------:R-:W-:Y:S02]  /*5f10*/  IMAD.MOV.U32 R8, RZ, RZ, 0x192 ;  /* 0x00000192ff087424 */ /* 0x000fe400078e00ff */
[----:B------:R-:W-:Y:S01]  /*5f20*/  IMAD.MOV.U32 R13, RZ, RZ, RZ ;  /* 0x000000ffff0d7224 */ /* 0x000fe200078e00ff */
[----:B------:R-:W1:Y:S01]  /*5f30*/  LDCU.64 UR6, c[0x4][0x80] ;  /* 0x01001000ff0677ac */ /* 0x000e620008000a00 */
[----:B------:R-:W3:Y:S01]  /*5f40*/  LDC.64 R2, c[0x4][R3] ;  /* 0x0100000003027b82 */ /* 0x000ee20000000a00 */
[----:B------:R-:W5:Y:S01]  /*5f50*/  LDCU.64 UR4, c[0x4][0x18] ;  /* 0x01000300ff0477ac */ /* 0x000f620008000a00 */
[----:B--2---:R-:W-:Y:S01]  /*5f60*/  MOV R5, UR9 ;  /* 0x0000000900057c02 */ /* 0x004fe20008000f00 */
[----:B------:R-:W-:Y:S01]  /*5f70*/  IMAD.U32 R4, RZ, RZ, UR8 ;  /* 0x00000008ff047e24 */ /* 0x000fe2000f8e00ff */
[----:B-1----:R-:W-:Y:S01]  /*5f80*/  MOV R7, UR7 ;  /* 0x0000000700077c02 */ /* 0x002fe20008000f00 */
[----:B------:R-:W-:Y:S01]  /*5f90*/  IMAD.U32 R6, RZ, RZ, UR6 ;  /* 0x00000006ff067e24 */ /* 0x000fe2000f8e00ff */
[----:B-----5:R-:W-:Y:S01]  /*5fa0*/  MOV R11, UR5 ;  /* 0x00000005000b7c02 */ /* 0x020fe20008000f00 */
[----:B------:R-:W-:Y:S02]  /*5fb0*/  IMAD.U32 R10, RZ, RZ, UR4 ;  /* 0x00000004ff0a7e24 */ /* 0x000fe4000f8e00ff */
[----:B------:R-:W-:Y:S07]  /*5fc0*/  LEPC R20, `(.L_x_104) ;  /* 0x000000001014794e */ /* 0x000fee0000000000 */
[----:B---34-:R-:W-:Y:S05]  /*5fd0*/  CALL.ABS.NOINC R2 ;  /* 0x0000000002007343 */ /* 0x018fea0003c00000 */
.L_x_104:
[----:B------:R-:W-:Y:S01]  /*5fe0*/  F2FP.F16.E4M3.UNPACK_B R4, R81 ;  /* 0x00000051ff04723e */ /* 0x000fe200020006ff */
[----:B------:R-:W-:Y:S05]  /*5ff0*/  WARPSYNC.ALL ;  /* 0x0000000000007948 */ /* 0x000fea0003800000 */
[----:B------:R-:W-:Y:S01]  /*6000*/  R2UR UR4, R48 ;  /* 0x00000000300472ca */ /* 0x000fe200000e0000 */
[--C-:B------:R-:W-:Y:S01]  /*6010*/  HADD2.F32 R53, -RZ, R4.reuse.H0_H0 ;  /* 0x20000004ff357230 */ /* 0x100fe20000004100 */
[-C--:B-1----:R-:W-:Y:S01]  /*6020*/  F2FP.F16.E4M3.UNPACK_B R3, R80.reuse ;  /* 0x00000050ff03723e */ /* 0x082fe200020006ff */
[----:B------:R-:W-:Y:S01]  /*6030*/  HADD2.F32 R54, -RZ, R4.H1_H1 ;  /* 0x30000004ff367230 */ /* 0x000fe20000004100 */
[----:B------:R-:W-:Y:S01]  /*6040*/  F2FP.F16.E4M3.UNPACK_B R0, R80.H1 ;  /* 0x00000050ff00723e */ /* 0x000fe200030006ff */
[----:B------:R-:W-:Y:S01]  /*6050*/  BSSY.RECONVERGENT B0, `(.L_x_105) ;  /* 0x0000099000007945 */ /* 0x000fe20003800200 */
[----:B------:R-:W-:Y:S01]  /*6060*/  F2FP.F16.E4M3.UNPACK_B R64, R83.H1 ;  /* 0x00000053ff40723e */ /* 0x000fe200030006ff */
[--C-:B------:R-:W-:Y:S01]  /*6070*/  HADD2.F32 R2, -RZ, R3.reuse.H0_H0 ;  /* 0x20000003ff027230 */ /* 0x100fe20000004100 */
[----:B----4-:R-:W-:Y:S01]  /*6080*/  F2FP.F16.E4M3.UNPACK_B R74, R86 ;  /* 0x00000056ff4a723e */ /* 0x010fe200020006ff */
[----:B------:R-:W-:Y:S01]  /*6090*/  HADD2.F32 R50, -RZ, R3.H1_H1 ;  /* 0x30000003ff327230 */ /* 0x000fe20000004100 */
[----:B------:R-:W-:Y:S01]  /*60a0*/  F2FP.F16.E4M3.UNPACK_B R3, R81.H1 ;  /* 0x00000051ff03723e */ /* 0x000fe200030006ff */
[--C-:B------:R-:W-:Y:S01]  /*60b0*/  HADD2.F32 R51, -RZ, R0.reuse.H0_H0 ;  /* 0x20000000ff337230 */ /* 0x100fe20000004100 */
[----:B------:R-:W-:Y:S01]  /*60c0*/  IADD3 R114, PT, PT, R100, UR49, RZ ;  /* 0x0000003164727c10 */ /* 0x000fe2000fffe0ff */
[----:B------:R-:W-:Y:S01]  /*60d0*/  HADD2.F32 R52, -RZ, R0.H1_H1 ;  /* 0x30000000ff347230 */ /* 0x000fe20000004100 */
[----:B------:R-:W-:Y:S01]  /*60e0*/  LDTM.16dp32bit_t0_t15.x32 R4, tmem[UR4] ;  /* 0x00000004000479ee */ /* 0x000fe20008a80000 */
[----:B------:R-:W1:Y:S01]  /*60f0*/  LDTM.16dp32bit_t16_t31.x32 R4, tmem[UR4+0x20] ;  /* 0x00002004000479ee */ /* 0x000e620008aa0000 */
[-C--:B------:R-:W-:Y:S01]  /*6100*/  F2FP.F16.E4M3.UNPACK_B R0, R82.reuse ;  /* 0x00000052ff00723e */ /* 0x080fe200020006ff */
[--C-:B------:R-:W-:Y:S01]  /*6110*/  HADD2.F32 R55, -RZ, R3.reuse.H0_H0 ;  /* 0x20000003ff377230 */ /* 0x100fe20000004100 */
[----:B------:R-:W-:Y:S01]  /*6120*/  SHF.L.U32 R117, R102, 0x4, RZ ;  /* 0x0000000466757819 */ /* 0x000fe200000006ff */
[----:B------:R-:W-:Y:S01]  /*6130*/  HADD2.F32 R56, -RZ, R3.H1_H1 ;  /* 0x30000003ff387230 */ /* 0x000fe20000004100 */
[----:B------:R-:W-:Y:S01]  /*6140*/  F2FP.F16.E4M3.UNPACK_B R3, R82.H1 ;  /* 0x00000052ff03723e */ /* 0x000fe200030006ff */
[--C-:B------:R-:W-:Y:S01]  /*6150*/  HADD2.F32 R57, -RZ, R0.reuse.H0_H0 ;  /* 0x20000000ff397230 */ /* 0x100fe20000004100 */
[----:B------:R-:W-:Y:S01]  /*6160*/  IADD3 R114, PT, PT, R114, R117, RZ ;  /* 0x0000007572727210 */ /* 0x000fe20007ffe0ff */
[----:B------:R-:W-:Y:S01]  /*6170*/  HADD2.F32 R58, -RZ, R0.H1_H1 ;  /* 0x30000000ff3a7230 */ /* 0x000fe20000004100 */
[----:B------:R-:W-:Y:S01]  /*6180*/  F2FP.F16.E4M3.UNPACK_B R0, R83 ;  /* 0x00000053ff00723e */ /* 0x000fe200020006ff */
[--C-:B------:R-:W-:Y:S01]  /*6190*/  HADD2.F32 R59, -RZ, R3.reuse.H0_H0 ;  /* 0x20000003ff3b7230 */ /* 0x100fe20000004100 */
[----:B------:R-:W-:Y:S01]  /*61a0*/  ISETP.NE.AND P0, PT, R110, RZ, PT ;  /* 0x000000ff6e00720c */ /* 0x000fe20003f05270 */
[----:B------:R-:W-:Y:S01]  /*61b0*/  HADD2.F32 R60, -RZ, R3.H1_H1 ;  /* 0x30000003ff3c7230 */ /* 0x000fe20000004100 */
[-C--:B------:R-:W-:Y:S01]  /*61c0*/  F2FP.F16.E4M3.UNPACK_B R3, R84.reuse ;  /* 0x00000054ff03723e */ /* 0x080fe200020006ff */
[--C-:B------:R-:W-:Y:S01]  /*61d0*/  HADD2.F32 R61, -RZ, R0.reuse.H0_H0 ;  /* 0x20000000ff3d7230 */ /* 0x100fe20000004100 */
[----:B------:R-:W-:Y:S01]  /*61e0*/  ISETP.NE.AND P6, PT, R118, RZ, PT ;  /* 0x000000ff7600720c */ /* 0x000fe20003fc5270 */
[----:B------:R-:W-:Y:S01]  /*61f0*/  HADD2.F32 R62, -RZ, R0.H1_H1 ;  /* 0x30000000ff3e7230 */ /* 0x000fe20000004100 */
[----:B------:R-:W-:Y:S01]  /*6200*/  F2FP.F16.E4M3.UNPACK_B R0, R84.H1 ;  /* 0x00000054ff00723e */ /* 0x000fe200030006ff */
[--C-:B------:R-:W-:Y:S02]  /*6210*/  HADD2.F32 R65, -RZ, R3.reuse.H0_H0 ;  /* 0x20000003ff417230 */ /* 0x100fe40000004100 */
[----:B------:R-:W-:Y:S01]  /*6220*/  HADD2.F32 R66, -RZ, R3.H1_H1 ;  /* 0x30000003ff427230 */ /* 0x000fe20000004100 */
[-C--:B------:R-:W-:Y:S01]  /*6230*/  F2FP.F16.E4M3.UNPACK_B R3, R85.reuse ;  /* 0x00000055ff03723e */ /* 0x080fe200020006ff */
[--C-:B------:R-:W-:Y:S02]  /*6240*/  HADD2.F32 R67, -RZ, R0.reuse.H0_H0 ;  /* 0x20000000ff437230 */ /* 0x100fe40000004100 */
[----:B------:R-:W-:Y:S01]  /*6250*/  HADD2.F32 R68, -RZ, R0.H1_H1 ;  /* 0x30000000ff447230 */ /* 0x000fe20000004100 */
[----:B------:R-:W-:Y:S01]  /*6260*/  F2FP.F16.E4M3.UNPACK_B R0, R85.H1 ;  /* 0x00000055ff00723e */ /* 0x000fe200030006ff */
[--C-:B------:R-:W-:Y:S02]  /*6270*/  HADD2.F32 R69, -RZ, R3.reuse.H0_H0 ;  /* 0x20000003ff457230 */ /* 0x100fe40000004100 */
[C---:B-1----:R-:W-:Y:S01]  /*6280*/  FMUL R7, R47.reuse, R7 ;  /* 0x000000072f077220 */ /* 0x042fe20000400000 */
[----:B------:R-:W-:Y:S01]  /*6290*/  HADD2.F32 R70, -RZ, R3.H1_H1 ;  /* 0x30000003ff467230 */ /* 0x000fe20000004100 */
[----:B------:R-:W-:Y:S01]  /*62a0*/  F2FP.F16.E4M3.UNPACK_B R3, R86.H1 ;  /* 0x00000056ff03723e */ /* 0x000fe200030006ff */
[--C-:B------:R-:W-:Y:S02]  /*62b0*/  HADD2.F32 R71, -RZ, R0.reuse.H0_H0 ;  /* 0x20000000ff477230 */ /* 0x100fe40000004100 */
[----:B------:R-:W-:Y:S02]  /*62c0*/  HADD2.F32 R72, -RZ, R0.H1_H1 ;  /* 0x30000000ff487230 */ /* 0x000fe40000004100 */
[----:B------:R-:W-:Y:S01]  /*62d0*/  FMUL R0, R47, R4 ;  /* 0x000000042f007220 */ /* 0x000fe20000400000 */
[--C-:B------:R-:W-:Y:S01]  /*62e0*/  HADD2.F32 R73, -RZ, R74.reuse.H0_H0 ;  /* 0x2000004aff497230 */ /* 0x100fe20000004100 */
[----:B------:R-:W-:Y:S01]  /*62f0*/  F2FP.F16.E4M3.UNPACK_B R4, R87 ;  /* 0x00000057ff04723e */ /* 0x000fe200020006ff */
[----:B------:R-:W-:Y:S02]  /*6300*/  HADD2.F32 R74, -RZ, R74.H1_H1 ;  /* 0x3000004aff4a7230 */ /* 0x000fe40000004100 */
[----:B------:R-:W-:Y:S01]  /*6310*/  FFMA R0, R49, R2, R0 ;  /* 0x0000000231007223 */ /* 0x000fe20000000000 */
[----:B------:R-:W-:Y:S01]  /*6320*/  FMUL R2, R47, R5 ;  /* 0x000000052f027220 */ /* 0x000fe20000400000 */
[--C-:B------:R-:W-:Y:S01]  /*6330*/  HADD2.F32 R75, -RZ, R3.reuse.H0_H0 ;  /* 0x20000003ff4b7230 */ /* 0x100fe20000004100 */
[----:B------:R-:W-:Y:S01]  /*6340*/  F2FP.F16.E4M3.UNPACK_B R5, R87.H1 ;  /* 0x00000057ff05723e */ /* 0x000fe200030006ff */
[----:B------:R-:W-:Y:S02]  /*6350*/  HADD2.F32 R76, -RZ, R3.H1_H1 ;  /* 0x30000003ff4c7230 */ /* 0x000fe40000004100 */
[----:B------:R-:W-:Y:S01]  /*6360*/  FFMA R2, R49, R50, R2 ;  /* 0x0000003231027223 */ /* 0x000fe20000000002 */
[--C-:B------:R-:W-:Y:S02]  /*6370*/  HADD2.F32 R50, -RZ, R4.reuse.H0_H0 ;  /* 0x20000004ff327230 */ /* 0x100fe40000004100 */
[C---:B------:R-:W-:Y:S01]  /*6380*/  FMUL R3, R47.reuse, R6 ;  /* 0x000000062f037220 */ /* 0x040fe20000400000 */
[--C-:B------:R-:W-:Y:S02]  /*6390*/  HADD2.F32 R77, -RZ, R5.reuse.H1_H1 ;  /* 0x30000005ff4d7230 */ /* 0x100fe40000004100 */
[C---:B------:R-:W-:Y:S01]  /*63a0*/  FMUL R6, R47.reuse, R11 ;  /* 0x0000000b2f067220 */ /* 0x040fe20000400000 */
[----:B------:R-:W-:Y:S01]  /*63b0*/  FMUL R11, R47, R16 ;  /* 0x000000102f0b7220 */ /* 0x000fe20000400000 */
[C---:B------:R-:W-:Y:S01]  /*63c0*/  FFMA R3, R49.reuse, R51, R3 ;  /* 0x0000003331037223 */ /* 0x040fe20000000003 */
[----:B------:R-:W-:Y:S01]  /*63d0*/  FFMA R7, R49, R52, R7 ;  /* 0x0000003431077223 */ /* 0x000fe20000000007 */
[----:B------:R-:W-:Y:S02]  /*63e0*/  HADD2.F32 R51, -RZ, R4.H1_H1 ;  /* 0x30000004ff337230 */ /* 0x000fe40000004100 */
[C---:B------:R-:W-:Y:S01]  /*63f0*/  FMUL R4, R47.reuse, R9 ;  /* 0x000000092f047220 */ /* 0x040fe20000400000 */
[----:B------:R-:W-:Y:S02]  /*6400*/  HADD2.F32 R52, -RZ, R5.H0_H0 ;  /* 0x20000005ff347230 */ /* 0x000fe40000004100 */
[----:B------:R-:W-:Y:S01]  /*6410*/  FMUL R16, R47, R21 ;  /* 0x000000152f107220 */ /* 0x000fe20000400000 */
[----:B------:R-:W-:Y:S01]  /*6420*/  F2FP.SATFINITE.E4M3.F32.PACK_AB_MERGE_C R78, R7, R3, RZ ;  /* 0x00000003074e723e */ /* 0x000fe200048070ff */
[C---:B------:R-:W-:Y:S01]  /*6430*/  FMUL R3, R47.reuse, R8 ;  /* 0x000000082f037220 */ /* 0x040fe20000400000 */
[C---:B------:R-:W-:Y:S01]  /*6440*/  FMUL R7, R47.reuse, R12 ;  /* 0x0000000c2f077220 */ /* 0x040fe20000400000 */
[C---:B------:R-:W-:Y:S01]  /*6450*/  FMUL R8, R47.reuse, R13 ;  /* 0x0000000d2f087220 */ /* 0x040fe20000400000 */
[----:B------:R-:W-:Y:S01]  /*6460*/  FMUL R12, R47, R17 ;  /* 0x000000112f0c7220 */ /* 0x000fe20000400000 */
[C---:B------:R-:W-:Y:S01]  /*6470*/  FFMA R3, R49.reuse, R53, R3 ;  /* 0x0000003531037223 */ /* 0x040fe20000000003 */
[----:B------:R-:W-:Y:S01]  /*6480*/  FFMA R4, R49, R54, R4 ;  /* 0x0000003631047223 */ /* 0x000fe20000000004 */
[C---:B------:R-:W-:Y:S01]  /*6490*/  FMUL R5, R47.reuse, R10 ;  /* 0x0000000a2f057220 */ /* 0x040fe20000400000 */
[C---:B------:R-:W-:Y:S01]  /*64a0*/  FMUL R9, R47.reuse, R14 ;  /* 0x0000000e2f097220 */ /* 0x040fe20000400000 */
[C---:B------:R-:W-:Y:S01]  /*64b0*/  FMUL R10, R47.reuse, R15 ;  /* 0x0000000f2f0a7220 */ /* 0x040fe20000400000 */
[----:B------:R-:W-:Y:S01]  /*64c0*/  FMUL R15, R47, R20 ;  /* 0x000000142f0f7220 */ /* 0x000fe20000400000 */
[C---:B------:R-:W-:Y:S01]  /*64d0*/  FFMA R5, R49.reuse, R55, R5 ;  /* 0x0000003731057223 */ /* 0x040fe20000000005 */
[C---:B------:R-:W-:Y:S01]  /*64e0*/  FFMA R6, R49.reuse, R56, R6 ;  /* 0x0000003831067223 */ /* 0x040fe20000000006 */
[C---:B------:R-:W-:Y:S01]  /*64f0*/  FFMA R7, R49.reuse, R57, R7 ;  /* 0x0000003931077223 */ /* 0x040fe20000000007 */
[C---:B------:R-:W-:Y:S01]  /*6500*/  FFMA R8, R49.reuse, R58, R8 ;  /* 0x0000003a31087223 */ /* 0x040fe20000000008 */
[--C-:B------:R-:W-:Y:S02]  /*6510*/  HADD2.F32 R63, -RZ, R64.reuse.H0_H0 ;  /* 0x20000040ff3f7230 */ /* 0x100fe40000004100 */
[C---:B------:R-:W-:Y:S01]  /*6520*/  FFMA R9, R49.reuse, R59, R9 ;  /* 0x0000003b31097223 */ /* 0x040fe20000000009 */
[----:B------:R-:W-:Y:S01]  /*6530*/  F2FP.SATFINITE.E4M3.F32.PACK_AB_MERGE_C R5, R6, R5, RZ ;  /* 0x000000050605723e */ /* 0x000fe200048070ff */
[C---:B------:R-:W-:Y:S01]  /*6540*/  FFMA R10, R49.reuse, R60, R10 ;  /* 0x0000003c310a7223 */ /* 0x040fe2000000000a */
[C---:B------:R-:W-:Y:S01]  /*6550*/  FFMA R11, R49.reuse, R61, R11 ;  /* 0x0000003d310b7223 */ /* 0x040fe2000000000b */
[----:B------:R-:W-:Y:S01]  /*6560*/  FFMA R12, R49, R62, R12 ;  /* 0x0000003e310c7223 */ /* 0x000fe2000000000c */
[C---:B------:R-:W-:Y:S01]  /*6570*/  FMUL R20, R47.reuse, R25 ;  /* 0x000000192f147220 */ /* 0x040fe20000400000 */
[C---:B------:R-:W-:Y:S01]  /*6580*/  FMUL R25, R47.reuse, R30 ;  /* 0x0000001e2f197220 */ /* 0x040fe20000400000 */
[C---:B------:R-:W-:Y:S01]  /*6590*/  FMUL R30, R47.reuse, R35 ;  /* 0x000000232f1e7220 */ /* 0x040fe20000400000 */
[----:B------:R-:W-:Y:S01]  /*65a0*/  F2FP.SATFINITE.E4M3.F32.PACK_AB_MERGE_C R9, R10, R9, RZ ;  /* 0x000000090a09723e */ /* 0x000fe200048070ff */
[----:B------:R-:W-:Y:S02]  /*65b0*/  HADD2.F32 R64, -RZ, R64.H1_H1 ;  /* 0x30000040ff407230 */ /* 0x000fe40000004100 */
[C---:B------:R-:W-:Y:S01]  /*65c0*/  FMUL R13, R47.reuse, R18 ;  /* 0x000000122f0d7220 */ /* 0x040fe20000400000 */
[C---:B------:R-:W-:Y:S01]  /*65d0*/  FMUL R14, R47.reuse, R19 ;  /* 0x000000132f0e7220 */ /* 0x040fe20000400000 */
[C---:B------:R-:W-:Y:S01]  /*65e0*/  FMUL R17, R47.reuse, R22 ;  /* 0x000000162f117220 */ /* 0x040fe20000400000 */
[----:B------:R-:W-:Y:S01]  /*65f0*/  FMUL R18, R47, R23 ;  /* 0x000000172f127220 */ /* 0x000fe20000400000 */
[C---:B------:R-:W-:Y:S01]  /*6600*/  FFMA R13, R49.reuse, R63, R13 ;  /* 0x0000003f310d7223 */ /* 0x040fe2000000000d */
[C---:B------:R-:W-:Y:S01]  /*6610*/  FFMA R14, R49.reuse, R64, R14 ;  /* 0x00000040310e7223 */ /* 0x040fe2000000000e */
[----:B------:R-:W-:Y:S01]  /*6620*/  FFMA R15, R49, R65, R15 ;  /* 0x00000041310f7223 */ /* 0x000fe2000000000f */
[----:B------:R-:W-:Y:S01]  /*6630*/  FMUL R19, R47, R24 ;  /* 0x000000182f137220 */ /* 0x000fe20000400000 */
[C---:B------:R-:W-:Y:S01]  /*6640*/  FFMA R16, R49.reuse, R66, R16 ;  /* 0x0000004231107223 */ /* 0x040fe20000000010 */
[----:B------:R-:W-:Y:S01]  /*6650*/  FFMA R17, R49, R67, R17 ;  /* 0x0000004331117223 */ /* 0x000fe20000000011 */
[----:B------:R-:W-:Y:S01]  /*6660*/  F2FP.SATFINITE.E4M3.F32.PACK_AB_MERGE_C R13, R14, R13, RZ ;  /* 0x0000000d0e0d723e */ /* 0x000fe200048070ff */
[C---:B------:R-:W-:Y:S01]  /*6670*/  FMUL R21, R47.reuse, R26 ;  /* 0x0000001a2f157220 */ /* 0x040fe20000400000 */
[----:B------:R-:W-:Y:S01]  /*6680*/  FMUL R22, R47, R27 ;  /* 0x0000001b2f167220 */ /* 0x000fe20000400000 */
[C---:B------:R-:W-:Y:S01]  /*6690*/  FFMA R18, R49.reuse, R68, R18 ;  /* 0x0000004431127223 */ /* 0x040fe20000000012 */
[----:B------:R-:W-:Y:S01]  /*66a0*/  FFMA R19, R49, R69, R19 ;  /* 0x0000004531137223 */ /* 0x000fe20000000013 */
[----:B------:R-:W-:Y:S01]  /*66b0*/  FMUL R23, R47, R28 ;  /* 0x0000001c2f177220 */ /* 0x000fe20000400000 */
[----:B------:R-:W-:Y:S01]  /*66c0*/  FFMA R20, R49, R70, R20 ;  /* 0x0000004631147223 */ /* 0x000fe20000000014 */
[----:B------:R-:W-:Y:S01]  /*66d0*/  FMUL R24, R47, R29 ;  /* 0x0000001d2f187220 */ /* 0x000fe20000400000 */
[C---:B------:R-:W-:Y:S01]  /*66e0*/  FFMA R21, R49.reuse, R71, R21 ;  /* 0x0000004731157223 */ /* 0x040fe20000000015 */
[----:B------:R-:W-:Y:S01]  /*66f0*/  FFMA R22, R49, R72, R22 ;  /* 0x0000004831167223 */ /* 0x000fe20000000016 */
[C---:B------:R-:W-:Y:S01]  /*6700*/  FMUL R26, R47.reuse, R31 ;  /* 0x0000001f2f1a7220 */ /* 0x040fe20000400000 */
[----:B------:R-:W-:Y:S01]  /*6710*/  FMUL R27, R47, R32 ;  /* 0x000000202f1b7220 */ /* 0x000fe20000400000 */
[----:B------:R-:W-:Y:S01]  /*6720*/  FFMA R23, R49, R73, R23 ;  /* 0x0000004931177223 */ /* 0x000fe20000000017 */
[----:B------:R-:W-:Y:S01]  /*6730*/  FMUL R28, R47, R33 ;  /* 0x000000212f1c7220 */ /* 0x000fe20000400000 */
[----:B------:R-:W-:Y:S01]  /*6740*/  FFMA R24, R49, R74, R24 ;  /* 0x0000004a31187223 */ /* 0x000fe20000000018 */
[----:B------:R-:W-:Y:S01]  /*6750*/  FMUL R29, R47, R34 ;  /* 0x000000222f1d7220 */ /* 0x000fe20000400000 */
[C---:B------:R-:W-:Y:S01]  /*6760*/  FFMA R25, R49.reuse, R75, R25 ;  /* 0x0000004b31197223 */ /* 0x040fe20000000019 */
[C---:B------:R-:W-:Y:S01]  /*6770*/  FFMA R26, R49.reuse, R76, R26 ;  /* 0x0000004c311a7223 */ /* 0x040fe2000000001a */
[C---:B------:R-:W-:Y:S01]  /*6780*/  FFMA R27, R49.reuse, R50, R27 ;  /* 0x00000032311b7223 */ /* 0x040fe2000000001b */
[C---:B------:R-:W-:Y:S01]  /*6790*/  FFMA R28, R49.reuse, R51, R28 ;  /* 0x00000033311c7223 */ /* 0x040fe2000000001c */
[----:B------:R-:W-:Y:S01]  /*67a0*/  F2FP.SATFINITE.E4M3.F32.PACK_AB_MERGE_C R17, R18, R17, RZ ;  /* 0x000000111211723e */ /* 0x000fe200048070ff */
[C---:B------:R-:W-:Y:S01]  /*67b0*/  FFMA R29, R49.reuse, R52, R29 ;  /* 0x00000034311d7223 */ /* 0x040fe2000000001d */
[----:B------:R-:W-:Y:S01]  /*67c0*/  F2FP.SATFINITE.E4M3.F32.PACK_AB_MERGE_C R21, R22, R21, RZ ;  /* 0x000000151615723e */ /* 0x000fe200048070ff */
[----:B------:R-:W-:Y:S01]  /*67d0*/  FFMA R30, R49, R77, R30 ;  /* 0x0000004d311e7223 */ /* 0x000fe2000000001e */
[----:B------:R-:W-:Y:S02]  /*67e0*/  F2FP.SATFINITE.E4M3.F32.PACK_AB_MERGE_C R32, R2, R0, R78 ;  /* 0x000000000220723e */ /* 0x000fe4000480704e */
[----:B------:R-:W-:Y:S02]  /*67f0*/  F2FP.SATFINITE.E4M3.F32.PACK_AB_MERGE_C R33, R4, R3, R5 ;  /* 0x000000030421723e */ /* 0x000fe40004807005 */
[----:B------:R-:W-:Y:S02]  /*6800*/  F2FP.SATFINITE.E4M3.F32.PACK_AB_MERGE_C R34, R8, R7, R9 ;  /* 0x000000070822723e */ /* 0x000fe40004807009 */
[----:B------:R-:W-:Y:S02]  /*6810*/  F2FP.SATFINITE.E4M3.F32.PACK_AB_MERGE_C R35, R12, R11, R13 ;  /* 0x0000000b0c23723e */ /* 0x000fe4000480700d */
[----:B------:R-:W-:Y:S02]  /*6820*/  F2FP.SATFINITE.E4M3.F32.PACK_AB_MERGE_C R16, R16, R15, R17 ;  /* 0x0000000f1010723e */ /* 0x000fe40004807011 */
[----:B------:R-:W-:Y:S01]  /*6830*/  F2FP.SATFINITE.E4M3.F32.PACK_AB_MERGE_C R17, R20, R19, R21 ;  /* 0x000000131411723e */ /* 0x000fe20004807015 */
[----:B------:R1:W-:Y:S01]  /*6840*/  STS.128 [R100+UR49+0x4200], R32 ;  /* 0x0042002064007988 */ /* 0x0003e20008000c31 */
[----:B------:R-:W-:Y:S02]  /*6850*/  F2FP.SATFINITE.E4M3.F32.PACK_AB_MERGE_C R18, R26, R25, RZ ;  /* 0x000000191a12723e */ /* 0x000fe400048070ff */
[----:B------:R-:W-:Y:S02]  /*6860*/  F2FP.SATFINITE.E4M3.F32.PACK_AB_MERGE_C R19, R30, R29, RZ ;  /* 0x0000001d1e13723e */ /* 0x000fe400048070ff */
[----:B------:R-:W-:Y:S02]  /*6870*/  F2FP.SATFINITE.E4M3.F32.PACK_AB_MERGE_C R18, R24, R23, R18 ;  /* 0x000000171812723e */ /* 0x000fe40004807012 */
[----:B------:R-:W-:Y:S02]  /*6880*/  F2FP.SATFINITE.E4M3.F32.PACK_AB_MERGE_C R19, R28, R27, R19 ;  /* 0x0000001b1c13723e */ /* 0x000fe40004807013 */
[----:B------:R-:W-:Y:S02]  /*6890*/  LEA R0, R105, UR49, 0x3 ;  /* 0x0000003169007c11 */ /* 0x000fe4000f8e18ff */
[----:B------:R-:W-:Y:S01]  /*68a0*/  @P6 SHF.L.U32 R2, R104, 0x1f, RZ ;  /* 0x0000001f68026819 */ /* 0x000fe200000006ff */
[----:B------:R1:W-:Y:S01]  /*68b0*/  STS.128 [R114+0x4210], R16 ;  /* 0x0042101072007388 */ /* 0x0003e20000000c00 */
[----:B------:R-:W-:Y:S01]  /*68c0*/  @!PT LDS RZ, [RZ] ;  /* 0x00000000fffff984 */ /* 0x000fe20000000800 */
[----:B------:R-:W-:Y:S01]  /*68d0*/  @!PT LDS RZ, [RZ] ;  /* 0x00000000fffff984 */ /* 0x000fe20000000800 */
[----:B------:R-:W-:Y:S01]  /*68e0*/  @!PT LDS RZ, [RZ] ;  /* 0x00000000fffff984 */ /* 0x000fe20000000800 */
[----:B------:R-:W-:Y:S01]  /*68f0*/  @!PT LDS RZ, [RZ] ;  /* 0x00000000fffff984 */ /* 0x000fe20000000800 */
[----:B------:R2:W-:Y:S07]  /*6900*/  MEMBAR.ALL.CTA ;  /* 0x0000000000007992 */ /* 0x0005ee0000008000 */
[----:B--2---:R-:W2:Y:S02]  /*6910*/  FENCE.VIEW.ASYNC.S ;  /* 0x00000000000073c6 */ /* 0x004ea40000000000 */
[----:B--2---:R-:W-:Y:S06]  /*6920*/  BAR.SYNC.DEFER_BLOCKING 0x1, 0x80 ;  /* 0x0042000000007b1d */ /* 0x004fec0000010000 */
[----:B------:R-:W-:Y:S05]  /*6930*/  @P0 BRA `(.L_x_106) ;  /* 0x0000000000280947 */ /* 0x000fea0003800000 */
[----:B------:R-:W-:Y:S02]  /*6940*/  UIADD3 UR4, UPT, UPT, UR49, 0x4200, URZ ;  /* 0x0000420031047890 */ /* 0x000fe4000fffe0ff */
[----:B------:R-:W-:Y:S01]  /*6950*/  UIADD3 UR6, UP0, UPT, UR52, 0x680, URZ ;  /* 0x0000068034067890 */ /* 0x000fe2000ff1e0ff */
[----:B------:R-:W-:Y:S03]  /*6960*/  UMOV UR43, UR36 ;  /* 0x00000024002b7c82 */ /* 0x000fe60008000000 */
[----:B------:R-:W-:Y:S01]  /*6970*/  MOV R109, UR4 ;  /* 0x00000004006d7c02 */ /* 0x000fe20008000f00 */
[----:B------:R-:W-:Y:S03]  /*6980*/  UIADD3.X UR7, UPT, UPT, URZ, UR53, URZ, UP0, !UPT ;  /* 0x00000035ff077290 */ /* 0x000fe600087fe4ff */
[----:B------:R-:W-:Y:S11]  /*6990*/  R2UR UR40, R109 ;  /* 0x000000006d2872ca */ /* 0x000ff600000e0000 */
[----:B------:R-:W-:Y:S02]  /*69a0*/  @!UPT UIADD3 URZ, UPT, UPT, URZ, URZ, URZ ;  /* 0x000000fffffff290 */ /* 0x000fe4000fffe0ff */
[----:B------:R2:W-:Y:S01]  /*69b0*/  UTMASTG.3D [UR40], [UR6] ;  /* 0x00000028060073b5 */ /* 0x0005e20008010000 */
[----:B------:R0:W-:Y:S01]  /*69c0*/  UTMACMDFLUSH ;  /* 0x00000000000079b7 */ /* 0x0001e20000000000 */
[----:B--2---:R-:W-:Y:S04]  /*69d0*/  DEPBAR.LE SB0, 0x1 ;  /* 0x000080400000791a */ /* 0x004fe80000000000 */
.L_x_106:
[----:B------:R-:W-:Y:S05]  /*69e0*/  BSYNC.RECONVERGENT B0 ;  /* 0x0000000000007941 */ /* 0x000fea0003800200 */
.L_x_105:
[----:B------:R-:W-:Y:S06]  /*69f0*/  BAR.SYNC.DEFER_BLOCKING 0x1, 0x80 ;  /* 0x0042000000007b1d */ /* 0x000fec0000010000 */
[----:B------:R-:W2:Y:S01]  /*6a00*/  @P6 SYNCS.PHASECHK.TRANS64.TRYWAIT P0, [R0+URZ+0xa0], R2 ;  /* 0x0000a002000065a7 */ /* 0x000ea200080011ff */
[----:B------:R-:W-:Y:S01]  /*6a10*/  BSSY B1, `(.L_x_107) ;  /* 0x0000021000017945 */ /* 0x000fe20003800000 */
[----:B--2---:R-:W-:Y:S03]  /*6a20*/  @P6 SEL R115, RZ, 0x1, !P0 ;  /* 0x00000001ff736807 */ /* 0x004fe60004000000 */
[----:B------:R-:W-:Y:S05]  /*6a30*/  @!P6 BRA `(.L_x_108) ;  /* 0x000000000078e947 */ /* 0x000fea0003800000 */
[----:B------:R-:W-:Y:S01]  /*6a40*/  ISETP.NE.AND P1, PT, R116, RZ, PT ;  /* 0x000000ff7400720c */ /* 0x000fe20003f25270 */
[----:B------:R-:W-:Y:S01]  /*6a50*/  BSSY B0, `(.L_x_109) ;  /* 0x0000009000007945 */ /* 0x000fe20003800000 */
[----:B------:R-:W-:Y:S11]  /*6a60*/  ISETP.NE.AND P0, PT, R115, RZ, PT ;  /* 0x000000ff7300720c */ /* 0x000ff60003f05270 */
[----:B------:R-:W-:Y:S05]  /*6a70*/  @P1 IMAD R2, R105, 0x1000, R100 ;  /* 0x0000100069021824 */ /* 0x000fea00078e0264 */
[----:B------:R-:W-:Y:S05]  /*6a80*/  @P1 IADD3 R4, PT, PT, R2, UR49, RZ ;  /* 0x0000003102041c10 */ /* 0x000fea000fffe0ff */
[----:B------:R-:W-:Y:S01]  /*6a90*/  @P1 IMAD.IADD R4, R4, 0x1, R117 ;  /* 0x0000000104041824 */ /* 0x000fe200078e0275 */
[----:B------:R-:W-:Y:S06]  /*6aa0*/  @P0 BRA `(.L_x_110) ;  /* 0x00000000000c0947 */ /* 0x000fec0003800000 */
[----:B------:R-:W-:Y:S04]  /*6ab0*/  SHF.L.U32 R3, R104, 0x1f, RZ ;  /* 0x0000001f68037819 */ /* 0x000fe800000006ff */
[----:B------:R-:W2:Y:S02]  /*6ac0*/  SYNCS.PHASECHK.TRANS64.TRYWAIT P0, [R0+URZ+0xa0], R3 ;  /* 0x0000a003000075a7 */ /* 0x000ea400080011ff */
[----:B--2---:R-:W-:Y:S05]  /*6ad0*/  @!P0 BRA `(.L_x_111) ;  /* 0x00000034005c8947 */ /* 0x004fea0003800000 */
.L_x_110:
[----:B------:R-:W-:Y:S05]  /*6ae0*/  BSYNC B0 ;  /* 0x0000000000007941 */ /* 0x000fea0003800000 */
.L_x_109:
[----:B------:R-:W-:Y:S01]  /*6af0*/  ISETP.NE.AND P0, PT, R116, RZ, PT ;  /* 0x000000ff7400720c */ /* 0x000fe20003f05270 */
[----:B------:R-:W-:Y:S11]  /*6b00*/  VIADD R105, R105, 0x1 ;  /* 0x0000000169697836 */ /* 0x000ff60000000000 */
[----:B------:R-:W-:Y:S01]  /*6b10*/  @!UPT UIADD3 URZ, UPT, UPT, URZ, URZ, URZ ;  /* 0x000000fffffff290 */ /* 0x000fe2000fffe0ff */
[----:B------:R3:W4:Y:S04]  /*6b20*/  @P0 LDS.128 R80, [R2+UR49+0x200] ;  /* 0x0002003102500984 */ /* 0x0007280008000c00 */
[----:B------:R1:W1:Y:S01]  /*6b30*/  @P0 LDS.128 R84, [R4+0x210] ;  /* 0x0002100004540984 */ /* 0x0002620000000c00 */
        /* <DEDUP_REMOVED lines=8> */
[----:B---3--:R-:W-:Y:S02]  /*6bc0*/  VIADD R2, R0, 0xc0 ;  /* 0x000000c000027836 */ /* 0x008fe40000000000 */
[----:B--2---:R-:W-:Y:S05]  /*6bd0*/  IMAD.U32 R0, RZ, RZ, UR37 ;  /* 0x00000025ff007e24 */ /* 0x004fea000f8e00ff */
[----:B------:R-:W-:Y:S04]  /*6be0*/  PRMT R0, R0, 0x654, R2 ;  /* 0x0000065400007816 */ /* 0x000fe80000000002 */
[----:B-----5:R2:W-:Y:S02]  /*6bf0*/  SYNCS.ARRIVE.TRANS64.RED.A1T0 RZ, [R0+URZ], RZ ;  /* 0x000000ff00ff79a7 */ /* 0x0205e400081004ff */
[----:B--2---:R-:W-:Y:S04]  /*6c00*/  SEL R0, RZ, 0x1, P0 ;  /* 0x00000001ff007807 */ /* 0x004fe80000000000 */
[----:B-1--4-:R-:W-:Y:S02]  /*6c10*/  LOP3.LUT R104, R104, R0, RZ, 0x3c, !PT ;  /* 0x0000000068687212 */ /* 0x012fe400078e3cff */
.L_x_108:
[----:B------:R-:W-:Y:S05]  /*6c20*/  BSYNC B1 ;  /* 0x0000000000017941 */ /* 0x000fea0003800000 */
.L_x_107:
[----:B------:R-:W-:Y:S05]  /*6c30*/  VIADD R0, R48, 0x40 ;  /* 0x0000004030007836 */ /* 0x000fea0000000000 */
[----:B------:R-:W-:Y:S04]  /*6c40*/  SHF.R.U32.HI R0, RZ, 0x15, R0 ;  /* 0x00000015ff007819 */ /* 0x000fe80000011600 */
[----:B------:R-:W-:Y:S11]  /*6c50*/  LOP3.LUT P0, RZ, R0, 0x3, R101, 0x48, !PT ;  /* 0x0000000300ff7812 */ /* 0x000ff60007804865 */
[----:B------:R-:W-:Y:S02]  /*6c60*/  @!UPT UIADD3 URZ, UPT, UPT, URZ, URZ, URZ ;  /* 0x000000fffffff290 */ /* 0x000fe4000fffe0ff */
[----:B------:R-:W-:Y:S05]  /*6c70*/  @!P0 BRA `(.L_x_112) ;  /* 0x0000000000408947 */ /* 0x000fea0003800000 */
[----:B------:R-:W2:Y:S01]  /*6c80*/  LDCU.64 UR8, c[0x4][0x78] ;  /* 0x01000f00ff0877ac */ /* 0x000ea20008000a00 */
[----:B------:R-:W-:Y:S01]  /*6c90*/  MOV R3, 0x0 ;  /* 0x0000000000037802 */ /* 0x000fe20000000f00 */
[----:B------:R-:W-:Y:S02]  /*6ca0*/  HFMA2 R12, -RZ, RZ, 0, 5.9604644775390625e-08 ;  /* 0x00000001ff0c7431 */ /* 0x000fe400000001ff */
[----:B------:R-:W-:Y:S02]  /*6cb0*/  IMAD.MOV.U32 R8, RZ, RZ, 0x192 ;  /* 0x00000192ff087424 */ /* 0x000fe400078e00ff */
[----:B------:R-:W-:Y:S01]  /*6cc0*/  IMAD.MOV.U32 R13, RZ, RZ, RZ ;  /* 0x000000ffff0d7224 */ /* 0x000fe200078e00ff */
[----:B------:R-:W3:Y:S01]  /*6cd0*/  LDCU.64 UR6, c[0x4][0x80] ;  /* 0x01001000ff0677ac */ /* 0x000ee20008000a00 */
[----:B------:R-:W4:Y:S01]  /*6ce0*/  LDC.64 R2, c[0x4][R3] ;  /* 0x0100000003027b82 */ /* 0x000f220000000a00 */
[----:B------:R-:W5:Y:S01]  /*6cf0*/  LDCU.64 UR4, c[0x4][0x18] ;  /* 0x01000300ff0477ac */ /* 0x000f620008000a00 */
[----:B--2---:R-:W-:Y:S01]  /*6d00*/  MOV R5, UR9 ;  /* 0x0000000900057c02 */ /* 0x004fe20008000f00 */
[----:B------:R-:W-:Y:S01]  /*6d10*/  IMAD.U32 R4, RZ, RZ, UR8 ;  /* 0x00000008ff047e24 */ /* 0x000fe2000f8e00ff */
[----:B---3--:R-:W-:Y:S01]  /*6d20*/  MOV R7, UR7 ;  /* 0x0000000700077c02 */ /* 0x008fe20008000f00 */
[----:B------:R-:W-:Y:S01]  /*6d30*/  IMAD.U32 R6, RZ, RZ, UR6 ;  /* 0x00000006ff067e24 */ /* 0x000fe2000f8e00ff */
[----:B-----5:R-:W-:Y:S01]  /*6d40*/  MOV R11, UR5 ;  /* 0x00000005000b7c02 */ /* 0x020fe20008000f00 */
[----:B------:R-:W-:Y:S02]  /*6d50*/  IMAD.U32 R10, RZ, RZ, UR4 ;  /* 0x00000004ff0a7e24 */ /* 0x000fe4000f8e00ff */
[----:B------:R-:W-:Y:S07]  /*6d60*/  LEPC R20, `(.L_x_112) ;  /* 0x000000001014794e */ /* 0x000fee0000000000 */
[----:B-1--4-:R-:W-:Y:S05]  /*6d70*/  CALL.ABS.NOINC R2 ;  /* 0x0000000002007343 */ /* 0x012fea0003c00000 */
.L_x_112:
[-C--:B------:R-:W-:Y:S01]  /*6d80*/  F2FP.F16.E4M3.UNPACK_B R0, R81.reuse ;  /* 0x00000051ff00723e */ /* 0x080fe200020006ff */
[----:B------:R-:W-:Y:S05]  /*6d90*/  WARPSYNC.ALL ;  /* 0x0000000000007948 */ /* 0x000fea0003800000 */
[----:B------:R-:W-:Y:S01]  /*6da0*/  R2UR UR4, R48 ;  /* 0x00000000300472ca */ /* 0x000fe200000e0000 */
[--C-:B------:R-:W-:Y:S01]  /*6db0*/  HADD2.F32 R54, -RZ, R0.reuse.H0_H0 ;  /* 0x20000000ff367230 */ /* 0x100fe20000004100 */
[-C--:B------:R-:W-:Y:S01]  /*6dc0*/  F2FP.F16.E4M3.UNPACK_B R2, R80.reuse.H1 ;  /* 0x00000050ff02723e */ /* 0x080fe200030006ff */
[----:B------:R-:W-:Y:S01]  /*6dd0*/  HADD2.F32 R55, -RZ, R0.H1_H1 ;  /* 0x30000000ff377230 */ /* 0x000fe20000004100 */
[----:B------:R-:W-:Y:S01]  /*6de0*/  F2FP.F16.E4M3.UNPACK_B R0, R81.H1 ;  /* 0x00000051ff00723e */ /* 0x000fe200030006ff */
[----:B------:R-:W-:Y:S01]  /*6df0*/  BSSY.RECONVERGENT B0, `(.L_x_113) ;  /* 0x0000095000007945 */ /* 0x000fe20003800200 */
[----:B------:R-:W-:Y:S01]  /*6e00*/  F2FP.F16.E4M3.UNPACK_B R3, R80 ;  /* 0x00000050ff03723e */ /* 0x000fe200020006ff */
[----:B------:R-:W-:Y:S01]  /*6e10*/  HADD2.F32 R52, -RZ, R2.H0_H0 ;  /* 0x20000002ff347230 */ /* 0x000fe20000004100 */
[----:B------:R-:W-:Y:S01]  /*6e20*/  ISETP.NE.AND P0, PT, R110, RZ, PT ;  /* 0x000000ff6e00720c */ /* 0x000fe20003f05270 */
[--C-:B------:R-:W-:Y:S01]  /*6e30*/  HADD2.F32 R56, -RZ, R0.reuse.H0_H0 ;  /* 0x20000000ff387230 */ /* 0x100fe20000004100 */
[----:B------:R-:W-:Y:S01]  /*6e40*/  ISETP.NE.AND P6, PT, R118, RZ, PT ;  /* 0x000000ff7600720c */ /* 0x000fe20003fc5270 */
[----:B------:R-:W-:Y:S01]  /*6e50*/  HADD2.F32 R57, -RZ, R0.H1_H1 ;  /* 0x30000000ff397230 */ /* 0x000fe20000004100 */
[-C--:B------:R-:W-:Y:S01]  /*6e60*/  F2FP.F16.E4M3.UNPACK_B R0, R83.reuse ;  /* 0x00000053ff00723e */ /* 0x080fe200020006ff */
[----:B-1----:R-:W-:Y:S01]  /*6e70*/  LDTM.16dp32bit_t0_t15.x32 R4, tmem[UR4+0x40] ;  /* 0x00004004000479ee */ /* 0x002fe20008a80000 */
[----:B------:R-:W1:Y:S01]  /*6e80*/  LDTM.16dp32bit_t16_t31.x32 R4, tmem[UR4+0x60] ;  /* 0x00006004000479ee */ /* 0x000e620008aa0000 */
[----:B------:R-:W-:Y:S01]  /*6e90*/  HADD2.F32 R53, -RZ, R2.H1_H1 ;  /* 0x30000002ff357230 */ /* 0x000fe20000004100 */
[----:B------:R-:W-:Y:S01]  /*6ea0*/  F2FP.F16.E4M3.UNPACK_B R2, R82.H1 ;  /* 0x00000052ff02723e */ /* 0x000fe200030006ff */
[--C-:B------:R-:W-:Y:S02]  /*6eb0*/  HADD2.F32 R50, -RZ, R3.reuse.H0_H0 ;  /* 0x20000003ff327230 */ /* 0x100fe40000004100 */
[--C-:B------:R-:W-:Y:S02]  /*6ec0*/  HADD2.F32 R62, -RZ, R0.reuse.H0_H0 ;  /* 0x20000000ff3e7230 */ /* 0x100fe40000004100 */
[----:B------:R-:W-:Y:S01]  /*6ed0*/  HADD2.F32 R63, -RZ, R0.H1_H1 ;  /* 0x30000000ff3f7230 */ /* 0x000fe20000004100 */
[----:B------:R-:W-:Y:S01]  /*6ee0*/  F2FP.F16.E4M3.UNPACK_B R0, R84.H1 ;  /* 0x00000054ff00723e */ /* 0x000fe200030006ff */
[--C-:B------:R-:W-:Y:S02]  /*6ef0*/  HADD2.F32 R60, -RZ, R2.reuse.H0_H0 ;  /* 0x20000002ff3c7230 */ /* 0x100fe40000004100 */
[----:B------:R-:W-:Y:S01]  /*6f00*/  HADD2.F32 R61, -RZ, R2.H1_H1 ;  /* 0x30000002ff3d7230 */ /* 0x000fe20000004100 */
[----:B------:R-:W-:Y:S01]  /*6f10*/  F2FP.F16.E4M3.UNPACK_B R2, R83.H1 ;  /* 0x00000053ff02723e */ /* 0x000fe200030006ff */
[----:B------:R-:W-:Y:S01]  /*6f20*/  HADD2.F32 R51, -RZ, R3.H1_H1 ;  /* 0x30000003ff337230 */ /* 0x000fe20000004100 */
[----:B------:R-:W-:Y:S01]  /*6f30*/  F2FP.F16.E4M3.UNPACK_B R3, R82 ;  /* 0x00000052ff03723e */ /* 0x000fe200020006ff */
[--C-:B------:R-:W-:Y:S02]  /*6f40*/  HADD2.F32 R68, -RZ, R0.reuse.H0_H0 ;  /* 0x20000000ff447230 */ /* 0x100fe40000004100 */
[----:B------:R-:W-:Y:S01]  /*6f50*/  HADD2.F32 R69, -RZ, R0.H1_H1 ;  /* 0x30000000ff457230 */ /* 0x000fe20000004100 */
[-C--:B------:R-:W-:Y:S01]  /*6f60*/  F2FP.F16.E4M3.UNPACK_B R0, R85.reuse.H1 ;  /* 0x00000055ff00723e */ /* 0x080fe200030006ff */
[--C-:B------:R-:W-:Y:S02]  /*6f70*/  HADD2.F32 R64, -RZ, R2.reuse.H0_H0 ;  /* 0x20000002ff407230 */ /* 0x100fe40000004100 */
[----:B------:R-:W-:Y:S01]  /*6f80*/  HADD2.F32 R65, -RZ, R2.H1_H1 ;  /* 0x30000002ff417230 */ /* 0x000fe20000004100 */
[----:B------:R-:W-:Y:S01]  /*6f90*/  F2FP.F16.E4M3.UNPACK_B R2, R85 ;  /* 0x00000055ff02723e */ /* 0x000fe200020006ff */
[--C-:B------:R-:W-:Y:S02]  /*6fa0*/  HADD2.F32 R58, -RZ, R3.reuse.H0_H0 ;  /* 0x20000003ff3a7230 */ /* 0x100fe40000004100 */
[C---:B-1----:R-:W-:Y:S01]  /*6fb0*/  FMUL R7, R47.reuse, R7 ;  /* 0x000000072f077220 */ /* 0x042fe20000400000 */
[----:B------:R-:W-:Y:S01]  /*6fc0*/  HADD2.F32 R59, -RZ, R3.H1_H1 ;  /* 0x30000003ff3b7230 */ /* 0x000fe20000004100 */
[----:B------:R-:W-:Y:S01]  /*6fd0*/  F2FP.F16.E4M3.UNPACK_B R3, R84 ;  /* 0x00000054ff03723e */ /* 0x000fe200020006ff */
[--C-:B------:R-:W-:Y:S02]  /*6fe0*/  HADD2.F32 R72, -RZ, R0.reuse.H0_H0 ;  /* 0x20000000ff487230 */ /* 0x100fe40000004100 */
[C---:B------:R-:W-:Y:S01]  /*6ff0*/  FMUL R11, R47.reuse, R11 ;  /* 0x0000000b2f0b7220 */ /* 0x040fe20000400000 */
[----:B------:R-:W-:Y:S01]  /*7000*/  HADD2.F32 R73, -RZ, R0.H1_H1 ;  /* 0x30000000ff497230 */ /* 0x000fe20000004100 */
[----:B------:R-:W-:Y:S01]  /*7010*/  F2FP.F16.E4M3.UNPACK_B R0, R87 ;  /* 0x00000057ff00723e */ /* 0x000fe200020006ff */
[--C-:B------:R-:W-:Y:S02]  /*7020*/  HADD2.F32 R70, -RZ, R2.reuse.H0_H0 ;  /* 0x20000002ff467230 */ /* 0x100fe40000004100 */
[C---:B------:R-:W-:Y:S01]  /*7030*/  FMUL R15, R47.reuse, R15 ;  /* 0x0000000f2f0f7220 */ /* 0x040fe20000400000 */
[----:B------:R-:W-:Y:S01]  /*7040*/  HADD2.F32 R71, -RZ, R2.H1_H1 ;  /* 0x30000002ff477230 */ /* 0x000fe20000004100 */
[-C--:B------:R-:W-:Y:S01]  /*7050*/  F2FP.F16.E4M3.UNPACK_B R2, R86.reuse.H1 ;  /* 0x00000056ff02723e */ /* 0x080fe200030006ff */
[--C-:B------:R-:W-:Y:S02]  /*7060*/  HADD2.F32 R66, -RZ, R3.reuse.H0_H0 ;  /* 0x20000003ff427230 */ /* 0x100fe40000004100 */
[----:B------:R-:W-:Y:S01]  /*7070*/  HADD2.F32 R67, -RZ, R3.H1_H1 ;  /* 0x30000003ff437230 */ /* 0x000fe20000004100 */
[----:B------:R-:W-:Y:S01]  /*7080*/  F2FP.F16.E4M3.UNPACK_B R3, R86 ;  /* 0x00000056ff03723e */ /* 0x000fe200020006ff */
[--C-:B------:R-:W-:Y:S02]  /*7090*/  HADD2.F32 R78, -RZ, R0.reuse.H0_H0 ;  /* 0x20000000ff4e7230 */ /* 0x100fe40000004100 */
[----:B------:R-:W-:Y:S02]  /*70a0*/  HADD2.F32 R79, -RZ, R0.H1_H1 ;  /* 0x30000000ff4f7230 */ /* 0x000fe40000004100 */
[C---:B------:R-:W-:Y:S01]  /*70b0*/  FMUL R0, R47.reuse, R4 ;  /* 0x000000042f007220 */ /* 0x040fe20000400000 */
[--C-:B------:R-:W-:Y:S02]  /*70c0*/  HADD2.F32 R76, -RZ, R2.reuse.H0_H0 ;  /* 0x20000002ff4c7230 */ /* 0x100fe40000004100 */
[----:B------:R-:W-:Y:S01]  /*70d0*/  FMUL R4, R47, R8 ;  /* 0x000000082f047220 */ /* 0x000fe20000400000 */
[----:B------:R-:W-:Y:S02]  /*70e0*/  HADD2.F32 R77, -RZ, R2.H1_H1 ;  /* 0x30000002ff4d7230 */ /* 0x000fe40000004100 */
[----:B------:R-:W-:Y:S01]  /*70f0*/  FFMA R0, R49, R50, R0 ;  /* 0x0000003231007223 */ /* 0x000fe20000000000 */
[--C-:B------:R-:W-:Y:S02]  /*7100*/  HADD2.F32 R74, -RZ, R3.reuse.H0_H0 ;  /* 0x20000003ff4a7230 */ /* 0x100fe40000004100 */
[C---:B------:R-:W-:Y:S01]  /*7110*/  FMUL R2, R47.reuse, R5 ;  /* 0x000000052f027220 */ /* 0x040fe20000400000 */
[----:B------:R-:W-:Y:S02]  /*7120*/  HADD2.F32 R75, -RZ, R3.H1_H1 ;  /* 0x30000003ff4b7230 */ /* 0x000fe40000004100 */
[C---:B------:R-:W-:Y:S01]  /*7130*/  FMUL R5, R47.reuse, R9 ;  /* 0x000000092f057220 */ /* 0x040fe20000400000 */
[----:B------:R-:W-:Y:S01]  /*7140*/  FMUL R8, R47, R12 ;  /* 0x0000000c2f087220 */ /* 0x000fe20000400000 */
[----:B------:R-:W-:Y:S01]  /*7150*/  FFMA R2, R49, R51, R2 ;  /* 0x0000003331027223 */ /* 0x000fe20000000002 */
[C---:B------:R-:W-:Y:S01]  /*7160*/  FMUL R9, R47.reuse, R13 ;  /* 0x0000000d2f097220 */ /* 0x040fe20000400000 */
[C---:B------:R-:W-:Y:S01]  /*7170*/  FMUL R12, R47.reuse, R21 ;  /* 0x000000152f0c7220 */ /* 0x040fe20000400000 */
[C---:B------:R-:W-:Y:S01]  /*7180*/  FMUL R21, R47.reuse, R30 ;  /* 0x0000001e2f157220 */ /* 0x040fe20000400000 */
[C---:B------:R-:W-:Y:S01]  /*7190*/  FMUL R13, R47.reuse, R22 ;  /* 0x000000162f0d7220 */ /* 0x040fe20000400000 */
[C---:B------:R-:W-:Y:S01]  /*71a0*/  FMUL R22, R47.reuse, R31 ;  /* 0x0000001f2f167220 */ /* 0x040fe20000400000 */
        /* <DEDUP_REMOVED lines=8> */
[C---:B------:R-:W-:Y:S01]  /*7230*/  FFMA R6, R49.reuse, R56, R6 ;  /* 0x0000003831067223 */ /* 0x040fe20000000006 */
[C---:B------:R-:W-:Y:S01]  /*7240*/  FFMA R11, R49.reuse, R57, R11 ;  /* 0x00000039310b7223 */ /* 0x040fe2000000000b */
[C---:B------:R-:W-:Y:S01]  /*7250*/  FFMA R8, R49.reuse, R58, R8 ;  /* 0x0000003a31087223 */ /* 0x040fe20000000008 */
[----:B------:R-:W-:Y:S01]  /*7260*/  FFMA R9, R49, R59, R9 ;  /* 0x0000003b31097223 */ /* 0x000fe20000000009 */
[----:B------:R-:W-:Y:S01]  /*7270*/  F2FP.SATFINITE.E4M3.F32.PACK_AB_MERGE_C R52, R7, R3, RZ ;  /* 0x000000030734723e */ /* 0x000fe200048070ff */
[----:B------:R-:W-:Y:S01]  /*7280*/  FFMA R10, R49, R60, R10 ;  /* 0x0000003c310a7223 */ /* 0x000fe2000000000a */
[----:B------:R-:W-:Y:S01]  /*7290*/  F2FP.SATFINITE.E4M3.F32.PACK_AB_MERGE_C R53, R11, R6, RZ ;  /* 0x000000060b35723e */ /* 0x000fe200048070ff */
[----:B------:R-:W-:Y:S01]  /*72a0*/  FFMA R15, R49, R61, R15 ;  /* 0x0000003d310f7223 */ /* 0x000fe2000000000f */
[C---:B------:R-:W-:Y:S01]  /*72b0*/  FMUL R3, R47.reuse, R16 ;  /* 0x000000102f037220 */ /* 0x040fe20000400000 */
[C---:B------:R-:W-:Y:S01]  /*72c0*/  FMUL R6, R47.reuse, R17 ;  /* 0x000000112f067220 */ /* 0x040fe20000400000 */
[----:B------:R-:W-:Y:S01]  /*72d0*/  F2FP.F16.E4M3.UNPACK_B R51, R87.H1 ;  /* 0x00000057ff33723e */ /* 0x000fe200030006ff */
[----:B------:R-:W-:Y:S01]  /*72e0*/  FMUL R11, R47, R20 ;  /* 0x000000142f0b7220 */ /* 0x000fe20000400000 */
[----:B------:R-:W-:Y:S01]  /*72f0*/  F2FP.SATFINITE.E4M3.F32.PACK_AB_MERGE_C R54, R15, R10, RZ ;  /* 0x0000000a0f36723e */ /* 0x000fe200048070ff */
[C---:B------:R-:W-:Y:S01]  /*7300*/  FFMA R3, R49.reuse, R62, R3 ;  /* 0x0000003e31037223 */ /* 0x040fe20000000003 */
[----:B------:R-:W-:Y:S01]  /*7310*/  FFMA R6, R49, R63, R6 ;  /* 0x0000003f31067223 */ /* 0x000fe20000000006 */
[----:B------:R-:W-:Y:S01]  /*7320*/  FMUL R20, R47, R29 ;  /* 0x0000001d2f147220 */ /* 0x000fe20000400000 */
[----:B------:R-:W-:Y:S01]  /*7330*/  F2FP.SATFINITE.E4M3.F32.PACK_AB_MERGE_C R29, R5, R4, R53 ;  /* 0x00000004051d723e */ /* 0x000fe20004807035 */
[----:B------:R-:W-:Y:S01]  /*7340*/  FMUL R10, R47, R19 ;  /* 0x000000132f0a7220 */ /* 0x000fe20000400000 */
[----:B------:R-:W-:Y:S01]  /*7350*/  F2FP.SATFINITE.E4M3.F32.PACK_AB_MERGE_C R30, R9, R8, R54 ;  /* 0x00000008091e723e */ /* 0x000fe20004807036 */
        /* <DEDUP_REMOVED lines=10> */
[----:B------:R-:W-:Y:S01]  /*7400*/  FFMA R14, R49, R69, R14 ;  /* 0x00000045310e7223 */ /* 0x000fe2000000000e */
[----:B------:R-:W-:Y:S01]  /*7410*/  FMUL R18, R47, R27 ;  /* 0x0000001b2f127220 */ /* 0x000fe20000400000 */
[C---:B------:R-:W-:Y:S01]  /*7420*/  FFMA R15, R49.reuse, R70, R15 ;  /* 0x00000046310f7223 */ /* 0x040fe2000000000f */
[C---:B------:R-:W-:Y:S01]  /*7430*/  FFMA R16, R49.reuse, R71, R16 ;  /* 0x0000004731107223 */ /* 0x040fe20000000010 */
[C---:B------:R-:W-:Y:S01]  /*7440*/  FFMA R17, R49.reuse, R72, R17 ;  /* 0x0000004831117223 */ /* 0x040fe20000000011 */
[C---:B------:R-:W-:Y:S01]  /*7450*/  FFMA R18, R49.reuse, R73, R18 ;  /* 0x0000004931127223 */ /* 0x040fe20000000012 */
[----:B------:R-:W-:Y:S01]  /*7460*/  FFMA R19, R49, R74, R19 ;  /* 0x0000004a31137223 */ /* 0x000fe20000000013 */
[----:B------:R-:W-:Y:S01]  /*7470*/  FMUL R23, R47, R32 ;  /* 0x000000202f177220 */ /* 0x000fe20000400000 */
[----:B------:R-:W-:Y:S01]  /*7480*/  FFMA R20, R49, R75, R20 ;  /* 0x0000004b31147223 */ /* 0x000fe20000000014 */
[----:B------:R-:W-:Y:S01]  /*7490*/  FMUL R24, R47, R33 ;  /* 0x000000212f187220 */ /* 0x000fe20000400000 */
[--C-:B------:R-:W-:Y:S02]  /*74a0*/  HADD2.F32 R50, -RZ, R51.reuse.H0_H0 ;  /* 0x20000033ff327230 */ /* 0x100fe40000004100 */
[----:B------:R-:W-:Y:S01]  /*74b0*/  FFMA R21, R49, R76, R21 ;  /* 0x0000004c31157223 */ /* 0x000fe20000000015 */
[----:B------:R-:W-:Y:S02]  /*74c0*/  HADD2.F32 R51, -RZ, R51.H1_H1 ;  /* 0x30000033ff337230 */ /* 0x000fe40000004100 */
[----:B------:R-:W-:Y:S01]  /*74d0*/  FMUL R25, R47, R34 ;  /* 0x000000222f197220 */ /* 0x000fe20000400000 */
[----:B------:R-:W-:Y:S01]  /*74e0*/  FFMA R22, R49, R77, R22 ;  /* 0x0000004d31167223 */ /* 0x000fe20000000016 */
[----:B------:R-:W-:Y:S01]  /*74f0*/  FMUL R26, R47, R35 ;  /* 0x000000232f1a7220 */ /* 0x000fe20000400000 */
[----:B------:R-:W-:Y:S01]  /*7500*/  F2FP.SATFINITE.E4M3.F32.PACK_AB_MERGE_C R7, R10, R7, RZ ;  /* 0x000000070a07723e */ /* 0x000fe200048070ff */
[C---:B------:R-:W-:Y:S01]  /*7510*/  FFMA R23, R49.reuse, R78, R23 ;  /* 0x0000004e31177223 */ /* 0x040fe20000000017 */
[C---:B------:R-:W-:Y:S01]  /*7520*/  FFMA R24, R49.reuse, R79, R24 ;  /* 0x0000004f31187223 */ /* 0x040fe20000000018 */
[C---:B------:R-:W-:Y:S01]  /*7530*/  FFMA R25, R49.reuse, R50, R25 ;  /* 0x0000003231197223 */ /* 0x040fe20000000019 */
[----:B------:R-:W-:Y:S01]  /*7540*/  FFMA R26, R49, R51, R26 ;  /* 0x00000033311a7223 */ /* 0x000fe2000000001a */
[----:B------:R-:W-:Y:S02]  /*7550*/  F2FP.SATFINITE.E4M3.F32.PACK_AB_MERGE_C R28, R2, R0, R52 ;  /* 0x00000000021c723e */ /* 0x000fe40004807034 */
[----:B------:R-:W-:Y:S02]  /*7560*/  F2FP.SATFINITE.E4M3.F32.PACK_AB_MERGE_C R31, R6, R3, R7 ;  /* 0x00000003061f723e */ /* 0x000fe40004807007 */
[----:B------:R-:W-:Y:S02]  /*7570*/  F2FP.SATFINITE.E4M3.F32.PACK_AB_MERGE_C R13, R14, R13, RZ ;  /* 0x0000000d0e0d723e */ /* 0x000fe400048070ff */
[----:B------:R-:W-:Y:S01]  /*7580*/  F2FP.SATFINITE.E4M3.F32.PACK_AB_MERGE_C R17, R18, R17, RZ ;  /* 0x000000111211723e */ /* 0x000fe200048070ff */
[----:B------:R1:W-:Y:S01]  /*7590*/  STS.128 [R100+UR49+0x5200], R28 ;  /* 0x0052001c64007988 */ /* 0x0003e20008000c31 */
[----:B------:R-:W-:Y:S02]  /*75a0*/  F2FP.SATFINITE.E4M3.F32.PACK_AB_MERGE_C R14, R22, R21, RZ ;  /* 0x00000015160e723e */ /* 0x000fe400048070ff */
[----:B------:R-:W-:Y:S02]  /*75b0*/  F2FP.SATFINITE.E4M3.F32.PACK_AB_MERGE_C R25, R26, R25, RZ ;  /* 0x000000191a19723e */ /* 0x000fe400048070ff */
[----:B------:R-:W-:Y:S02]  /*75c0*/  F2FP.SATFINITE.E4M3.F32.PACK_AB_MERGE_C R12, R12, R11, R13 ;  /* 0x0000000b0c0c723e */ /* 0x000fe4000480700d */
[----:B------:R-:W-:Y:S02]  /*75d0*/  F2FP.SATFINITE.E4M3.F32.PACK_AB_MERGE_C R13, R16, R15, R17 ;  /* 0x0000000f100d723e */ /* 0x000fe40004807011 */
        /* <DEDUP_REMOVED lines=13> */
[----:B------:R-:W-:Y:S02]  /*76b0*/  UIADD3 UR8, UP0, UPT, UR52, 0x680, URZ ;  /* 0x0000068034087890 */ /* 0x000fe4000ff1e0ff */
[----:B------:R-:W-:Y:S02]  /*76c0*/  UIADD3 UR5, UPT, UPT, UR41, 0x40, URZ ;  /* 0x0000004029057890 */ /* 0x000fe4000fffe0ff */
[----:B------:R-:W-:Y:S02]  /*76d0*/  UIADD3 UR4, UPT, UPT, UR49, 0x5200, URZ ;  /* 0x0000520031047890 */ /* 0x000fe4000fffe0ff */
[----:B------:R-:W-:Y:S01]  /*76e0*/  UIADD3.X UR9, UPT, UPT, URZ, UR53, URZ, UP0, !UPT ;  /* 0x00000035ff097290 */ /* 0x000fe200087fe4ff */
[----:B------:R-:W-:Y:S01]  /*76f0*/  UMOV UR6, UR42 ;  /* 0x0000002a00067c82 */ /* 0x000fe20008000000 */
[----:B------:R-:W-:Y:S07]  /*7700*/  UMOV UR7, UR36 ;  /* 0x0000002400077c82 */ /* 0x000fee0008000000 */
[----:B------:R2:W-:Y:S01]  /*7710*/  UTMASTG.3D [UR4], [UR8] ;  /* 0x00000004080073b5 */ /* 0x0005e20008010000 */
[----:B------:R0:W-:Y:S01]  /*7720*/  UTMACMDFLUSH ;  /* 0x00000000000079b7 */ /* 0x0001e20000000000 */
[----:B--2---:R-:W-:Y:S04]  /*7730*/  DEPBAR.LE SB0, 0x1 ;  /* 0x000080400000791a */ /* 0x004fe80000000000 */
.L_x_114:
[----:B------:R-:W-:Y:S05]  /*7740*/  BSYNC.RECONVERGENT B0 ;  /* 0x0000000000007941 */ /* 0x000fea0003800200 */
.L_x_113:
        /* <DEDUP_REMOVED lines=15> */
.L_x_118:
[----:B------:R-:W-:Y:S05]  /*7840*/  BSYNC B0 ;  /* 0x0000000000007941 */ /* 0x000fea0003800000 */
.L_x_117:
[----:B------:R-:W-:Y:S01]  /*7850*/  ISETP.NE.AND P0, PT, R116, RZ, PT ;  /* 0x000000ff7400720c */ /* 0x000fe20003f05270 */
[----:B------:R-:W-:Y:S11]  /*7860*/  VIADD R105, R105, 0x1 ;  /* 0x0000000169697836 */ /* 0x000ff60000000000 */
[----:B------:R-:W-:Y:S01]  /*7870*/  @!UPT UIADD3 URZ, UPT, UPT, URZ, URZ, URZ ;  /* 0x000000fffffff290 */ /* 0x000fe2000fffe0ff */
[----:B------:R3:W4:Y:S04]  /*7880*/  @P0 LDS.128 R84, [R2+0x210] ;  /* 0x0002100002540984 */ /* 0x0007280000000c00 */
[----:B------:R1:W1:Y:S01]  /*7890*/  @P0 LDS.128 R80, [R3+UR49+0x200] ;  /* 0x0002003103500984 */ /* 0x0002620008000c00 */
        /* <DEDUP_REMOVED lines=14> */
.L_x_116:
[----:B------:R-:W-:Y:S05]  /*7980*/  BSYNC B1 ;  /* 0x0000000000017941 */ /* 0x000fea0003800000 */
.L_x_115:
[----:B------:R-:W-:Y:S05]  /*7990*/  VIADD R0, R48, 0x80 ;  /* 0x0000008030007836 */ /* 0x000fea0000000000 */
[----:B------:R-:W-:Y:S04]  /*79a0*/  SHF.R.U32.HI R0, RZ, 0x15, R0 ;  /* 0x00000015ff007819 */ /* 0x000fe80000011600 */
[----:B------:R-:W-:Y:S11]  /*79b0*/  LOP3.LUT P0, RZ, R0, 0x3, R101, 0x48, !PT ;  /* 0x0000000300ff7812 */ /* 0x000ff60007804865 */
[----:B------:R-:W-:Y:S02]  /*79c0*/  @!UPT UIADD3 URZ, UPT, UPT, URZ, URZ, URZ ;  /* 0x000000fffffff290 */ /* 0x000fe4000fffe0ff */
[----:B------:R-:W-:Y:S05]  /*79d0*/  @!P0 BRA `(.L_x_120) ;  /* 0x0000000000408947 */ /* 0x000fea0003800000 */
[----:B------:R-:W2:Y:S01]  /*79e0*/  LDCU.64 UR8, c[0x4][0x78] ;  /* 0x01000f00ff0877ac */ /* 0x000ea20008000a00 */
[----:B------:R-:W-:Y:S01]  /*79f0*/  MOV R3, 0x0 ;  /* 0x0000000000037802 */ /* 0x000fe20000000f00 */
[----:B-1----:R-:W-:Y:S02]  /*7a00*/  HFMA2 R12, -RZ, RZ, 0, 5.9604644775390625e-08 ;  /* 0x00000001ff0c7431 */ /* 0x002fe400000001ff */
[----:B------:R-:W-:Y:S02]  /*7a10*/  IMAD.MOV.U32 R8, RZ, RZ, 0x192 ;  /* 0x00000192ff087424 */ /* 0x000fe400078e00ff */
[----:B------:R-:W-:Y:S01]  /*7a20*/  IMAD.MOV.U32 R13, RZ, RZ, RZ ;  /* 0x000000ffff0d7224 */ /* 0x000fe200078e00ff */
[----:B------:R-:W1:Y:S01]  /*7a30*/  LDCU.64 UR6, c[0x4][0x80] ;  /* 0x01001000ff0677ac */ /* 0x000e620008000a00 */
[----:B------:R-:W3:Y:S01]  /*7a40*/  LDC.64 R2, c[0x4][R3] ;  /* 0x0100000003027b82 */ /* 0x000ee20000000a00 */
[----:B------:R-:W4:Y:S01]  /*7a50*/  LDCU.64 UR4, c[0x4][0x18] ;  /* 0x01000300ff0477ac */ /* 0x000f220008000a00 */
[----:B--2---:R-:W-:Y:S01]  /*7a60*/  MOV R5, UR9 ;  /* 0x0000000900057c02 */ /* 0x004fe20008000f00 */
[----:B------:R-:W-:Y:S01]  /*7a70*/  IMAD.U32 R4, RZ, RZ, UR8 ;  /* 0x00000008ff047e24 */ /* 0x000fe2000f8e00ff */
[----:B-1----:R-:W-:Y:S01]  /*7a80*/  MOV R7, UR7 ;  /* 0x0000000700077c02 */ /* 0x002fe20008000f00 */
[----:B------:R-:W-:Y:S01]  /*7a90*/  IMAD.U32 R6, RZ, RZ, UR6 ;  /* 0x00000006ff067e24 */ /* 0x000fe2000f8e00ff */
[----:B----4-:R-:W-:Y:S01]  /*7aa0*/  MOV R11, UR5 ;  /* 0x00000005000b7c02 */ /* 0x010fe20008000f00 */
[----:B------:R-:W-:Y:S02]  /*7ab0*/  IMAD.U32 R10, RZ, RZ, UR4 ;  /* 0x00000004ff0a7e24 */ /* 0x000fe4000f8e00ff */
[----:B------:R-:W-:Y:S07]  /*7ac0*/  LEPC R20, `(.L_x_120) ;  /* 0x000000001014794e */ /* 0x000fee0000000000 */
[----:B---3--:R-:W-:Y:S05]  /*7ad0*/  CALL.ABS.NOINC R2 ;  /* 0x0000000002007343 */ /* 0x008fea0003c00000 */
.L_x_120:
        /* <DEDUP_REMOVED lines=148> */
[----:B------:R-:W-:Y:S02]  /*8420*/  UIADD3 UR8, UP0, UPT, UR52, 0x680, URZ ;  /* 0x0000068034087890 */ /* 0x000fe4000ff1e0ff */
[----:B------:R-:W-:Y:S02]  /*8430*/  UIADD3 UR5, UPT, UPT, UR41, 0x80, URZ ;  /* 0x0000008029057890 */ /* 0x000fe4000fffe0ff */
[----:B------:R-:W-:Y:S01]  /*8440*/  MOV R109, UR10 ;  /* 0x0000000a006d7c02 */ /* 0x000fe20008000f00 */
[----:B------:R-:W-:Y:S01]  /*8450*/  UIADD3.X UR9, UPT, UPT, URZ, UR53, URZ, UP0, !UPT ;  /* 0x00000035ff097290 */ /* 0x000fe200087fe4ff */
[----:B------:R-:W-:Y:S02]  /*8460*/  UMOV UR6, UR42 ;  /* 0x0000002a00067c82 */ /* 0x000fe40008000000 */
[----:B------:R-:W-:Y:S01]  /*8470*/  R2UR UR4, R109 ;  /* 0x000000006d0472ca */ /* 0x000fe200000e0000 */
[----:B------:R-:W-:Y:S11]  /*8480*/  UMOV UR7, UR36 ;  /* 0x0000002400077c82 */ /* 0x000ff60008000000 */
[----:B------:R-:W-:Y:S01]  /*8490*/  @!UPT UIADD3 URZ, UPT, UPT, URZ, URZ, URZ ;  /* 0x000000fffffff290 */ /* 0x000fe2000fffe0ff */
[----:B------:R2:W-:Y:S01]  /*84a0*/  UTMASTG.3D [UR4], [UR8] ;  /* 0x00000004080073b5 */ /* 0x0005e20008010000 */
[----:B------:R0:W-:Y:S01]  /*84b0*/  UTMACMDFLUSH ;  /* 0x00000000000079b7 */ /* 0x0001e20000000000 */
[----:B--2---:R-:W-:Y:S04]  /*84c0*/  DEPBAR.LE SB0, 0x1 ;  /* 0x000080400000791a */ /* 0x004fe80000000000 */
.L_x_122:
[----:B------:R-:W-:Y:S05]  /*84d0*/  BSYNC.RECONVERGENT B0 ;  /* 0x0000000000007941 */ /* 0x000fea0003800200 */
.L_x_121:
        /* <DEDUP_REMOVED lines=15> */
.L_x_126:
[----:B------:R-:W-:Y:S05]  /*85d0*/  BSYNC B0 ;  /* 0x0000000000007941 */ /* 0x000fea0003800000 */
.L_x_125:
        /* <DEDUP_REMOVED lines=19> */
.L_x_124:
[----:B------:R-:W-:Y:S05]  /*8710*/  BSYNC B1 ;  /* 0x0000000000017941 */ /* 0x000fea0003800000 */
.L_x_123:
        /* <DEDUP_REMOVED lines=21> */
.L_x_128:
[----:B------:R-:W-:Y:S01]  /*8870*/  ISETP.NE.AND P0, PT, R110, RZ, PT ;  /* 0x000000ff6e00720c */ /* 0x000fe20003f05270 */
[----:B------:R-:W-:Y:S05]  /*8880*/  WARPSYNC.ALL ;  /* 0x0000000000007948 */ /* 0x000fea0003800000 */
[----:B------:R-:W-:Y:S01]  /*8890*/  R2UR UR4, R48 ;  /* 0x00000000300472ca */ /* 0x000fe200000e0000 */
[----:B------:R-:W-:Y:S01]  /*88a0*/  BSSY.RECONVERGENT B0, `(.L_x_129) ;  /* 0x000009c000007945 */ /* 0x000fe20003800200 */
[-C--:B------:R-:W-:Y:S02]  /*88b0*/  F2FP.F16.E4M3.UNPACK_B R2, R80.reuse ;  /* 0x00000050ff02723e */ /* 0x080fe400020006ff */
[----:B------:R-:W-:Y:S02]  /*88c0*/  F2FP.F16.E4M3.UNPACK_B R80, R80.H1 ;  /* 0x00000050ff50723e */ /* 0x000fe400030006ff */
[-C--:B------:R-:W-:Y:S01]  /*88d0*/  F2FP.F16.E4M3.UNPACK_B R51, R81.reuse ;  /* 0x00000051ff33723e */ /* 0x080fe200020006ff */
[--C-:B------:R-:W-:Y:S01]  /*88e0*/  HADD2.F32 R0, -RZ, R2.reuse.H0_H0 ;  /* 0x20000002ff007230 */ /* 0x100fe20000004100 */
[----:B------:R-:W-:Y:S01]  /*88f0*/  F2FP.F16.E4M3.UNPACK_B R81, R81.H1 ;  /* 0x00000051ff51723e */ /* 0x000fe200030006ff */
[----:B------:R-:W-:Y:S01]  /*8900*/  HADD2.F32 R2, -RZ, R2.H1_H1 ;  /* 0x30000002ff027230 */ /* 0x000fe20000004100 */
[-C--:B------:R-:W-:Y:S01]  /*8910*/  F2FP.F16.E4M3.UNPACK_B R55, R82.reuse ;  /* 0x00000052ff37723e */ /* 0x080fe200020006ff */
[--C-:B------:R-:W-:Y:S01]  /*8920*/  HADD2.F32 R3, -RZ, R80.reuse.H0_H0 ;  /* 0x20000050ff037230 */ /* 0x100fe20000004100 */
[----:B------:R-:W-:Y:S01]  /*8930*/  F2FP.F16.E4M3.UNPACK_B R82, R82.H1 ;  /* 0x00000052ff52723e */ /* 0x000fe200030006ff */
[----:B-1----:R-:W-:Y:S01]  /*8940*/  LDTM.16dp32bit_t0_t15.x32 R4, tmem[UR4+0xc0] ;  /* 0x0000c004000479ee */ /* 0x002fe20008a80000 */
[----:B------:R-:W1:Y:S01]  /*8950*/  LDTM.16dp32bit_t16_t31.x32 R4, tmem[UR4+0xe0] ;  /* 0x0000e004000479ee */ /* 0x000e620008aa0000 */
[----:B------:R-:W-:Y:S01]  /*8960*/  NOP ;  /* 0x0000000000007918 */ /* 0x000fe20000000000 */
[--C-:B------:R-:W-:Y:S01]  /*8970*/  HADD2.F32 R50, -RZ, R51.reuse.H0_H0 ;  /* 0x20000033ff327230 */ /* 0x100fe20000004100 */
[----:B------:R-:W-:Y:S01]  /*8980*/  R2UR UR5, R113 ;  /* 0x00000000710572ca */ /* 0x000fe200000e0000 */
[----:B------:R-:W-:Y:S01]  /*8990*/  HADD2.F32 R51, -RZ, R51.H1_H1 ;  /* 0x30000033ff337230 */ /* 0x000fe20000004100 */
[----:B------:R-:W-:Y:S01]  /*89a0*/  F2FP.F16.E4M3.UNPACK_B R59, R83 ;  /* 0x00000053ff3b723e */ /* 0x000fe200020006ff */
[--C-:B------:R-:W-:Y:S01]  /*89b0*/  HADD2.F32 R54, -RZ, R55.reuse.H0_H0 ;  /* 0x20000037ff367230 */ /* 0x100fe20000004100 */
[----:B------:R-:W-:Y:S01]  /*89c0*/  F2FP.F16.E4M3.UNPACK_B R63, R84 ;  /* 0x00000054ff3f723e */ /* 0x000fe200020006ff */
[----:B------:R-:W-:Y:S01]  /*89d0*/  HADD2.F32 R55, -RZ, R55.H1_H1 ;  /* 0x30000037ff377230 */ /* 0x000fe20000004100 */
[----:B------:R-:W-:Y:S01]  /*89e0*/  F2FP.F16.E4M3.UNPACK_B R67, R85 ;  /* 0x00000055ff43723e */ /* 0x000fe200020006ff */
[--C-:B------:R-:W-:Y:S01]  /*89f0*/  HADD2.F32 R58, -RZ, R59.reuse.H0_H0 ;  /* 0x2000003bff3a7230 */ /* 0x100fe20000004100 */
[----:B------:R-:W-:Y:S01]  /*8a00*/  F2FP.F16.E4M3.UNPACK_B R71, R86 ;  /* 0x00000056ff47723e */ /* 0x000fe200020006ff */
[----:B------:R-:W-:Y:S01]  /*8a10*/  HADD2.F32 R59, -RZ, R59.H1_H1 ;  /* 0x3000003bff3b7230 */ /* 0x000fe20000004100 */
[----:B------:R-:W-:Y:S01]  /*8a20*/  F2FP.F16.E4M3.UNPACK_B R74, R87 ;  /* 0x00000057ff4a723e */ /* 0x000fe200020006ff */
[--C-:B------:R-:W-:Y:S01]  /*8a30*/  HADD2.F32 R62, -RZ, R63.reuse.H0_H0 ;  /* 0x2000003fff3e7230 */ /* 0x100fe20000004100 */
[----:B------:R-:W-:Y:S01]  /*8a40*/  F2FP.F16.E4M3.UNPACK_B R83, R83.H1 ;  /* 0x00000053ff53723e */ /* 0x000fe200030006ff */
[----:B------:R-:W-:Y:S01]  /*8a50*/  UIADD3 UR5, UPT, UPT, UR5, 0x130, URZ ;  /* 0x0000013005057890 */ /* 0x000fe2000fffe0ff */
[----:B------:R-:W-:Y:S01]  /*8a60*/  HADD2.F32 R63, -RZ, R63.H1_H1 ;  /* 0x3000003fff3f7230 */ /* 0x000fe20000004100 */
[----:B------:R-:W-:Y:S01]  /*8a70*/  F2FP.F16.E4M3.UNPACK_B R84, R84.H1 ;  /* 0x00000054ff54723e */ /* 0x000fe200030006ff */
[--C-:B------:R-:W-:Y:S01]  /*8a80*/  HADD2.F32 R66, -RZ, R67.reuse.H0_H0 ;  /* 0x20000043ff427230 */ /* 0x100fe20000004100 */
[----:B------:R-:W-:Y:S01]  /*8a90*/  UPRMT UR5, UR37, 0x654, UR5 ;  /* 0x0000065425057896 */ /* 0x000fe20008000005 */
[----:B------:R-:W-:Y:S01]  /*8aa0*/  HADD2.F32 R67, -RZ, R67.H1_H1 ;  /* 0x30000043ff437230 */ /* 0x000fe20000004100 */
[----:B------:R-:W-:Y:S01]  /*8ab0*/  F2FP.F16.E4M3.UNPACK_B R85, R85.H1 ;  /* 0x00000055ff55723e */ /* 0x000fe200030006ff */
[--C-:B------:R-:W-:Y:S02]  /*8ac0*/  HADD2.F32 R70, -RZ, R71.reuse.H0_H0 ;  /* 0x20000047ff467230 */ /* 0x100fe40000004100 */
[C---:B-1----:R-:W-:Y:S01]  /*8ad0*/  FMUL R4, R47.reuse, R4 ;  /* 0x000000042f047220 */ /* 0x042fe20000400000 */
[C---:B------:R-:W-:Y:S01]  /*8ae0*/  FMUL R5, R47.reuse, R5 ;  /* 0x000000052f057220 */ /* 0x040fe20000400000 */
[C---:B------:R-:W-:Y:S01]  /*8af0*/  FMUL R8, R47.reuse, R8 ;  /* 0x000000082f087220 */ /* 0x040fe20000400000 */
[----:B------:R-:W-:Y:S01]  /*8b00*/  FMUL R9, R47, R9 ;  /* 0x000000092f097220 */ /* 0x000fe20000400000 */
[C---:B------:R-:W-:Y:S01]  /*8b10*/  FFMA R4, R49.reuse, R0, R4 ;  /* 0x0000000031047223 */ /* 0x040fe20000000004 */
[----:B------:R-:W-:Y:S01]  /*8b20*/  SYNCS.ARRIVE.TRANS64.RED.A1T0 RZ, [UR5], RZ ;  /* 0x000000ffffff79a7 */ /* 0x000fe20008100405 */
        /* <DEDUP_REMOVED lines=8> */
[----:B------:R-:W-:Y:S02]  /*8bb0*/  HADD2.F32 R71, -RZ, R71.H1_H1 ;  /* 0x30000047ff477230 */ /* 0x000fe40000004100 */
[C---:B------:R-:W-:Y:S01]  /*8bc0*/  FMUL R25, R47.reuse, R30 ;  /* 0x0000001e2f197220 */ /* 0x040fe20000400000 */
[C---:B------:R-:W-:Y:S01]  /*8bd0*/  FMUL R30, R47.reuse, R35 ;  /* 0x000000232f1e7220 */ /* 0x040fe20000400000 */
[----:B------:R-:W-:Y:S02]  /*8be0*/  HADD2.F32 R48, -RZ, R80.H1_H1 ;  /* 0x30000050ff307230 */ /* 0x000fe40000004100 */
[C---:B------:R-:W-:Y:S01]  /*8bf0*/  FMUL R6, R47.reuse, R6 ;  /* 0x000000062f067220 */ /* 0x040fe20000400000 */
[C---:B------:R-:W-:Y:S01]  /*8c00*/  FMUL R7, R47.reuse, R7 ;  /* 0x000000072f077220 */ /* 0x040fe20000400000 */
[--C-:B------:R-:W-:Y:S02]  /*8c10*/  HADD2.F32 R52, -RZ, R81.reuse.H0_H0 ;  /* 0x20000051ff347230 */ /* 0x100fe40000004100 */
[----:B------:R-:W-:Y:S01]  /*8c20*/  FMUL R10, R47, R10 ;  /* 0x0000000a2f0a7220 */ /* 0x000fe20000400000 */
[C---:B------:R-:W-:Y:S01]  /*8c30*/  FFMA R6, R49.reuse, R3, R6 ;  /* 0x0000000331067223 */ /* 0x040fe20000000006 */
[----:B------:R-:W-:Y:S02]  /*8c40*/  HADD2.F32 R53, -RZ, R81.H1_H1 ;  /* 0x30000051ff357230 */ /* 0x000fe40000004100 */
[C---:B------:R-:W-:Y:S01]  /*8c50*/  FFMA R7, R49.reuse, R48, R7 ;  /* 0x0000003031077223 */ /* 0x040fe20000000007 */
[C---:B------:R-:W-:Y:S01]  /*8c60*/  FFMA R8, R49.reuse, R50, R8 ;  /* 0x0000003231087223 */ /* 0x040fe20000000008 */
[C---:B------:R-:W-:Y:S01]  /*8c70*/  FFMA R9, R49.reuse, R51, R9 ;  /* 0x0000003331097223 */ /* 0x040fe20000000009 */
[----:B------:R-:W-:Y:S01]  /*8c80*/  FFMA R10, R49, R52, R10 ;  /* 0x00000034310a7223 */ /* 0x000fe2000000000a */
[--C-:B------:R-:W-:Y:S01]  /*8c90*/  HADD2.F32 R48, -RZ, R74.reuse.H0_H0 ;  /* 0x2000004aff307230 */ /* 0x100fe20000004100 */
[----:B------:R-:W-:Y:S01]  /*8ca0*/  F2FP.SATFINITE.E4M3.F32.PACK_AB_MERGE_C R77, R7, R6, RZ ;  /* 0x00000006074d723e */ /* 0x000fe200048070ff */
[C---:B------:R-:W-:Y:S01]  /*8cb0*/  FMUL R7, R47.reuse, R24 ;  /* 0x000000182f077220 */ /* 0x040fe20000400000 */
[C---:B------:R-:W-:Y:S01]  /*8cc0*/  FMUL R24, R47.reuse, R29 ;  /* 0x0000001d2f187220 */ /* 0x040fe20000400000 */
[C---:B------:R-:W-:Y:S01]  /*8cd0*/  FMUL R29, R47.reuse, R34 ;  /* 0x000000222f1d7220 */ /* 0x040fe20000400000 */
[----:B------:R-:W-:Y:S02]  /*8ce0*/  HADD2.F32 R74, -RZ, R74.H1_H1 ;  /* 0x3000004aff4a7230 */ /* 0x000fe40000004100 */
[C---:B------:R-:W-:Y:S01]  /*8cf0*/  FMUL R11, R47.reuse, R11 ;  /* 0x0000000b2f0b7220 */ /* 0x040fe20000400000 */
[--C-:B------:R-:W-:Y:S02]  /*8d00*/  HADD2.F32 R56, -RZ, R82.reuse.H0_H0 ;  /* 0x20000052ff387230 */ /* 0x100fe40000004100 */
[----:B------:R-:W-:Y:S01]  /*8d10*/  FMUL R14, R47, R14 ;  /* 0x0000000e2f0e7220 */ /* 0x000fe20000400000 */
[----:B------:R-:W-:Y:S02]  /*8d20*/  HADD2.F32 R57, -RZ, R82.H1_H1 ;  /* 0x30000052ff397230 */ /* 0x000fe40000004100 */
[C---:B------:R-:W-:Y:S01]  /*8d30*/  FFMA R11, R49.reuse, R53, R11 ;  /* 0x00000035310b7223 */ /* 0x040fe2000000000b */
[----:B------:R-:W-:Y:S01]  /*8d40*/  F2FP.F16.E4M3.UNPACK_B R86, R86.H1 ;  /* 0x00000056ff56723e */ /* 0x000fe200030006ff */
[C---:B------:R-:W-:Y:S01]  /*8d50*/  FFMA R12, R49.reuse, R54, R12 ;  /* 0x00000036310c7223 */ /* 0x040fe2000000000c */
[C---:B------:R-:W-:Y:S01]  /*8d60*/  FFMA R13, R49.reuse, R55, R13 ;  /* 0x00000037310d7223 */ /* 0x040fe2000000000d */
[----:B------:R-:W-:Y:S01]  /*8d70*/  F2FP.F16.E4M3.UNPACK_B R87, R87.H1 ;  /* 0x00000057ff57723e */ /* 0x000fe200030006ff */
[----:B------:R-:W-:Y:S01]  /*8d80*/  FFMA R14, R49, R56, R14 ;  /* 0x00000038310e7223 */ /* 0x000fe2000000000e */
[----:B------:R-:W-:Y:S01]  /*8d90*/  F2FP.SATFINITE.E4M3.F32.PACK_AB_MERGE_C R10, R11, R10, RZ ;  /* 0x0000000a0b0a723e */ /* 0x000fe200048070ff */
[C---:B------:R-:W-:Y:S01]  /*8da0*/  FMUL R15, R47.reuse, R15 ;  /* 0x0000000f2f0f7220 */ /* 0x040fe20000400000 */
[--C-:B------:R-:W-:Y:S02]  /*8db0*/  HADD2.F32 R60, -RZ, R83.reuse.H0_H0 ;  /* 0x20000053ff3c7230 */ /* 0x100fe40000004100 */
[----:B------:R-:W-:Y:S01]  /*8dc0*/  FMUL R18, R47, R18 ;  /* 0x000000122f127220 */ /* 0x000fe20000400000 */
[----:B------:R-:W-:Y:S02]  /*8dd0*/  HADD2.F32 R61, -RZ, R83.H1_H1 ;  /* 0x30000053ff3d7230 */ /* 0x000fe40000004100 */
[----:B------:R-:W-:Y:S01]  /*8de0*/  FFMA R15, R49, R57, R15 ;  /* 0x00000039310f7223 */ /* 0x000fe2000000000f */
[----:B------:R-:W-:Y:S01]  /*8df0*/  IADD3 R45, PT, PT, R45, 0x1, RZ ;  /* 0x000000012d2d7810 */ /* 0x000fe20007ffe0ff */
[C---:B------:R-:W-:Y:S01]  /*8e00*/  FFMA R16, R49.reuse, R58, R16 ;  /* 0x0000003a31107223 */ /* 0x040fe20000000010 */
        /* <DEDUP_REMOVED lines=8> */
[C---:B------:R-:W-:Y:S01]  /*8e90*/  FFMA R0, R49.reuse, R62, R0 ;  /* 0x0000003e31007223 */ /* 0x040fe20000000000 */
[C---:B------:R-:W-:Y:S01]  /*8ea0*/  FFMA R2, R49.reuse, R63, R2 ;  /* 0x0000003f31027223 */ /* 0x040fe20000000002 */
[--C-:B------:R-:W-:Y:S02]  /*8eb0*/  HADD2.F32 R68, -RZ, R85.reuse.H0_H0 ;  /* 0x20000055ff447230 */ /* 0x100fe40000004100 */
[----:B------:R-:W-:Y:S01]  /*8ec0*/  FFMA R3, R49, R64, R3 ;  /* 0x0000004031037223 */ /* 0x000fe20000000003 */
[----:B------:R-:W-:Y:S02]  /*8ed0*/  HADD2.F32 R69, -RZ, R85.H1_H1 ;  /* 0x30000055ff457230 */ /* 0x000fe40000004100 */
[C---:B------:R-:W-:Y:S01]  /*8ee0*/  FMUL R21, R47.reuse, R26 ;  /* 0x0000001a2f157220 */ /* 0x040fe20000400000 */
[----:B------:R-:W-:Y:S01]  /*8ef0*/  FMUL R22, R47, R27 ;  /* 0x0000001b2f167220 */ /* 0x000fe20000400000 */
[C---:B------:R-:W-:Y:S01]  /*8f00*/  FFMA R6, R49.reuse, R65, R6 ;  /* 0x0000004131067223 */ /* 0x040fe20000000006 */
[----:B------:R-:W-:Y:S01]  /*8f10*/  FFMA R7, R49, R66, R7 ;  /* 0x0000004231077223 */ /* 0x000fe20000000007 */
[----:B------:R-:W-:Y:S01]  /*8f20*/  FMUL R23, R47, R28 ;  /* 0x0000001c2f177220 */ /* 0x000fe20000400000 */
[C---:B------:R-:W-:Y:S01]  /*8f30*/  FFMA R20, R49.reuse, R67, R20 ;  /* 0x0000004331147223 */ /* 0x040fe20000000014 */
[--C-:B------:R-:W-:Y:S02]  /*8f40*/  HADD2.F32 R72, -RZ, R86.reuse.H0_H0 ;  /* 0x20000056ff487230 */ /* 0x100fe40000004100 */
[C---:B------:R-:W-:Y:S01]  /*8f50*/  FFMA R21, R49.reuse, R68, R21 ;  /* 0x0000004431157223 */ /* 0x040fe20000000015 */
[----:B------:R-:W-:Y:S02]  /*8f60*/  HADD2.F32 R73, -RZ, R86.H1_H1 ;  /* 0x30000056ff497230 */ /* 0x000fe40000004100 */
[----:B------:R-:W-:Y:S01]  /*8f70*/  FFMA R22, R49, R69, R22 ;  /* 0x0000004531167223 */ /* 0x000fe20000000016 */
[C---:B------:R-:W-:Y:S01]  /*8f80*/  FMUL R26, R47.reuse, R31 ;  /* 0x0000001f2f1a7220 */ /* 0x040fe20000400000 */
[----:B------:R-:W-:Y:S01]  /*8f90*/  FMUL R27, R47, R32 ;  /* 0x000000202f1b7220 */ /* 0x000fe20000400000 */
[----:B------:R-:W-:Y:S01]  /*8fa0*/  FFMA R23, R49, R70, R23 ;  /* 0x0000004631177223 */ /* 0x000fe20000000017 */
[----:B------:R-:W-:Y:S01]  /*8fb0*/  FMUL R28, R47, R33 ;  /* 0x000000212f1c7220 */ /* 0x000fe20000400000 */
[C---:B------:R-:W-:Y:S01]  /*8fc0*/  FFMA R24, R49.reuse, R71, R24 ;  /* 0x0000004731187223 */ /* 0x040fe20000000018 */
[--C-:B------:R-:W-:Y:S02]  /*8fd0*/  HADD2.F32 R75, -RZ, R87.reuse.H0_H0 ;  /* 0x20000057ff4b7230 */ /* 0x100fe40000004100 */
[C---:B------:R-:W-:Y:S01]  /*8fe0*/  FFMA R25, R49.reuse, R72, R25 ;  /* 0x0000004831197223 */ /* 0x040fe20000000019 */
[----:B------:R-:W-:Y:S02]  /*8ff0*/  HADD2.F32 R76, -RZ, R87.H1_H1 ;  /* 0x30000057ff4c7230 */ /* 0x000fe40000004100 */
[----:B------:R-:W-:Y:S01]  /*9000*/  FFMA R26, R49, R73, R26 ;  /* 0x00000049311a7223 */ /* 0x000fe2000000001a */
[----:B------:R-:W-:Y:S01]  /*9010*/  F2FP.SATFINITE.E4M3.F32.PACK_AB_MERGE_C R14, R15, R14, RZ ;  /* 0x0000000e0f0e723e */ /* 0x000fe200048070ff */
[----:B------:R-:W-:Y:S01]  /*9020*/  FFMA R27, R49, R48, R27 ;  /* 0x00000030311b7223 */ /* 0x000fe2000000001b */
[----:B------:R-:W-:Y:S01]  /*9030*/  F2FP.SATFINITE.E4M3.F32.PACK_AB_MERGE_C R18, R19, R18, RZ ;  /* 0x000000121312723e */ /* 0x000fe200048070ff */
[C---:B------:R-:W-:Y:S01]  /*9040*/  FFMA R28, R49.reuse, R74, R28 ;  /* 0x0000004a311c7223 */ /* 0x040fe2000000001c */
[C---:B------:R-:W-:Y:S01]  /*9050*/  FFMA R29, R49.reuse, R75, R29 ;  /* 0x0000004b311d7223 */ /* 0x040fe2000000001d */
[----:B------:R-:W-:Y:S01]  /*9060*/  FFMA R30, R49, R76, R30 ;  /* 0x0000004c311e7223 */ /* 0x000fe2000000001e */
[----:B------:R-:W-:Y:S02]  /*9070*/  F2FP.SATFINITE.E4M3.F32.PACK_AB_MERGE_C R32, R5, R4, R77 ;  /* 0x000000040520723e */ /* 0x000fe4000480704d */
[----:B------:R-:W-:Y:S02]  /*9080*/  F2FP.SATFINITE.E4M3.F32.PACK_AB_MERGE_C R33, R9, R8, R10 ;  /* 0x000000080921723e */ /* 0x000fe4000480700a */
        /* <DEDUP_REMOVED lines=10> */
[----:B------:R-:W-:Y:S05]  /*9130*/  F2FP.SATFINITE.E4M3.F32.PACK_AB_MERGE_C R7, R28, R27, R29 ;  /* 0x0000001b1c07723e */ /* 0x000fea000480701d */
        /* <DEDUP_REMOVED lines=18> */
.L_x_130:
[----:B------:R-:W-:Y:S05]  /*9260*/  BSYNC.RECONVERGENT B0 ;  /* 0x0000000000007941 */ /* 0x000fea0003800200 */
.L_x_129:
[----:B------:R-:W-:Y:S01]  /*9270*/  BAR.SYNC.DEFER_BLOCKING 0x1, 0x80 ;  /* 0x0042000000007b1d */ /* 0x000fe20000010000 */
[----:B------:R-:W-:Y:S01]  /*9280*/  ISETP.NE.AND P2, PT, R111, RZ, PT ;  /* 0x000000ff6f00720c */ /* 0x000fe20003f45270 */
[----:B------:R-:W-:Y:S01]  /*9290*/  IMAD.IADD R14, R43, 0x1, R94 ;  /* 0x000000012b0e7824 */ /* 0x000fe200078e025e */
[----:B------:R-:W-:Y:S01]  /*92a0*/  ISETP.NE.AND P0, PT, R112, 0x2, PT ;  /* 0x000000027000780c */ /* 0x000fe20003f05270 */
[----:B------:R-:W-:Y:S01]  /*92b0*/  IMAD.IADD R15, R44, 0x1, R95 ;  /* 0x000000012c0f7824 */ /* 0x000fe200078e025f */
[----:B------:R-:W-:Y:S02]  /*92c0*/  ISETP.NE.AND P1, PT, R45, 0x4, PT ;  /* 0x000000042d00780c */ /* 0x000fe40003f25270 */
[----:B------:R-:W-:Y:S02]  /*92d0*/  SEL R2, RZ, 0x1, P0 ;  /* 0x00000001ff027807 */ /* 0x000fe40000000000 */
[----:B------:R-:W-:Y:S02]  /*92e0*/  SEL R0, RZ, 0x1, P1 ;  /* 0x00000001ff007807 */ /* 0x000fe40000800000 */
[----:B------:R-:W-:Y:S02]  /*92f0*/  LOP3.LUT R106, R106, R2, RZ, 0x3c, !PT ;  /* 0x000000026a6a7212 */ /* 0x000fe400078e3cff */
[----:B------:R-:W-:Y:S02]  /*9300*/  LOP3.LUT R107, R107, R0, RZ, 0x3c, !PT ;  /* 0x000000006b6b7212 */ /* 0x000fe400078e3cff */
[----:B------:R-:W-:Y:S02]  /*9310*/  @P2 R2UR UR36, R103 ;  /* 0x00000000672422ca */ /* 0x000fe400000e0000 */
[----:B------:R-:W-:Y:S02]  /*9320*/  SEL R112, R112, RZ, P0 ;  /* 0x000000ff70707207 */ /* 0x000fe40000000000 */
[----:B------:R-:W-:Y:S01]  /*9330*/  SEL R45, R45, RZ, P1 ;  /* 0x000000ff2d2d7207 */ /* 0x000fe20000800000 */
[----:B------:R-:W-:Y:S10]  /*9340*/  @P2 BRA `(.L_x_131) ;  /* 0xffffffbc00382947 */ /* 0x000ff4000383ffff */
[----:B------:R-:W-:Y:S05]  /*9350*/  EXIT ;  /* 0x000000000000794d */ /* 0x000fea0003800000 */
.L_x_20:
[----:B--2---:R2:W1:Y:S02]  /*9360*/  SYNCS.PHASECHK.TRANS64.TRYWAIT P0, [R2+URZ+0x160], R3 ;  /* 0x00016003020075a7 */ /* 0x00446400080011ff */
[----:B-1----:R-:W-:Y:S05]  /*9370*/  @!P0 NANOSLEEP.SYNCS 0x989680 ;  /* 0x009896800000895d */ /* 0x002fea0003900000 */
[----:B------:R-:W1:Y:S02]  /*9380*/  @!P0 SYNCS.PHASECHK.TRANS64 P0, [R2+URZ+0x160], R3 ;  /* 0x00016003020085a7 */ /* 0x000e6400080010ff */
[----:B-1----:R-:W-:Y:S05]  /*9390*/  @!P0 BRA `(.L_x_20) ;  /* 0xfffffffc00f08947 */ /* 0x002fea000383ffff */
[----:B------:R-:W-:Y:S05]  /*93a0*/  BRA `(.L_x_132) ;  /* 0xffffff8000c87947 */ /* 0x000fea000383ffff */
.L_x_23:
[----:B-1----:R-:W-:-:S07]  /*93b0*/  MOV R2, UR33 ;  /* 0x0000002100027c02 */ /* 0x002fce0008000f00 */
.L_x_133:
[----:B-1----:R1:W2:Y:S02]  /*93c0*/  SYNCS.PHASECHK.TRANS64.TRYWAIT P0, [R2+URZ+0x50], R4 ;  /* 0x00005004020075a7 */ /* 0x0022a400080011ff */
[----:B--2---:R-:W-:Y:S05]  /*93d0*/  @!P0 NANOSLEEP.SYNCS 0x989680 ;  /* 0x009896800000895d */ /* 0x004fea0003900000 */
[----:B------:R-:W2:Y:S02]  /*93e0*/  @!P0 SYNCS.PHASECHK.TRANS64 P0, [R2+URZ+0x50], R4 ;  /* 0x00005004020085a7 */ /* 0x000ea400080010ff */
[----:B--2---:R-:W-:Y:S05]  /*93f0*/  @!P0 BRA `(.L_x_133) ;  /* 0xfffffffc00f08947 */ /* 0x004fea000383ffff */
[----:B------:R-:W-:Y:S05]  /*9400*/  BRA `(.L_x_22) ;  /* 0xffffff8400187947 */ /* 0x000fea000383ffff */
.L_x_29:
[----:B-1----:R-:W-:-:S07]  /*9410*/  MOV R2, UR17 ;  /* 0x0000001100027c02 */ /* 0x002fce0008000f00 */
.L_x_134:
[----:B-1----:R1:W2:Y:S02]  /*9420*/  SYNCS.PHASECHK.TRANS64.TRYWAIT P0, [R2+URZ+0x50], R4 ;  /* 0x00005004020075a7 */ /* 0x0022a400080011ff */
[----:B--2---:R-:W-:Y:S05]  /*9430*/  @!P0 NANOSLEEP.SYNCS 0x989680 ;  /* 0x009896800000895d */ /* 0x004fea0003900000 */
[----:B------:R-:W2:Y:S02]  /*9440*/  @!P0 SYNCS.PHASECHK.TRANS64 P0, [R2+URZ+0x50], R4 ;  /* 0x00005004020085a7 */ /* 0x000ea400080010ff */
[----:B--2---:R-:W-:Y:S05]  /*9450*/  @!P0 BRA `(.L_x_134) ;  /* 0xfffffffc00f08947 */ /* 0x004fea000383ffff */
[----:B------:R-:W-:Y:S05]  /*9460*/  BRA `(.L_x_28) ;  /* 0xffffff8400c07947 */ /* 0x000fea000383ffff */
.L_x_33:
[----:B-1----:R1:W2:Y:S02]  /*9470*/  SYNCS.PHASECHK.TRANS64.TRYWAIT P0, [R2+URZ+0xf0], R3 ;  /* 0x0000f003020075a7 */ /* 0x0022a400080011ff */
[----:B--2---:R-:W-:Y:S05]  /*9480*/  @!P0 NANOSLEEP.SYNCS 0x989680 ;  /* 0x009896800000895d */ /* 0x004fea0003900000 */
[----:B------:R-:W2:Y:S02]  /*9490*/  @!P0 SYNCS.PHASECHK.TRANS64 P0, [R2+URZ+0xf0], R3 ;  /* 0x0000f003020085a7 */ /* 0x000ea400080010ff */
[----:B--2---:R-:W-:Y:S05]  /*94a0*/  @!P0 BRA `(.L_x_33) ;  /* 0xfffffffc00f08947 */ /* 0x004fea000383ffff */
[----:B------:R-:W-:Y:S05]  /*94b0*/  BRA `(.L_x_135) ;  /* 0xffffff8800507947 */ /* 0x000fea000383ffff */
.L_x_37:
[----:B----4-:R-:W-:-:S07]  /*94c0*/  MOV R0, UR5 ;  /* 0x0000000500007c02 */ /* 0x010fce0008000f00 */
.L_x_136:
[----:B-1----:R1:W2:Y:S02]  /*94d0*/  SYNCS.PHASECHK.TRANS64.TRYWAIT P0, [R0+URZ], R2 ;  /* 0x00000002000075a7 */ /* 0x0022a400080011ff */
[----:B--2---:R-:W-:Y:S05]  /*94e0*/  @!P0 NANOSLEEP.SYNCS 0x989680 ;  /* 0x009896800000895d */ /* 0x004fea0003900000 */
[----:B------:R-:W2:Y:S02]  /*94f0*/  @!P0 SYNCS.PHASECHK.TRANS64 P0, [R0+URZ], R2 ;  /* 0x00000002000085a7 */ /* 0x000ea400080010ff */
[----:B--2---:R-:W-:Y:S05]  /*9500*/  @!P0 BRA `(.L_x_136) ;  /* 0xfffffffc00f08947 */ /* 0x004fea000383ffff */
[----:B------:R-:W-:Y:S05]  /*9510*/  BRA `(.L_x_137) ;  /* 0xffffff8c00c07947 */ /* 0x000fea000383ffff */
.L_x_38:
[----:B----4-:R-:W-:-:S07]  /*9520*/  MOV R0, UR5 ;  /* 0x0000000500007c02 */ /* 0x010fce0008000f00 */
.L_x_138:
[----:B-1----:R1:W2:Y:S02]  /*9530*/  SYNCS.PHASECHK.TRANS64.TRYWAIT P0, [R0+URZ], R3 ;  /* 0x00000003000075a7 */ /* 0x0022a400080011ff */
[----:B--2---:R-:W-:Y:S05]  /*9540*/  @!P0 NANOSLEEP.SYNCS 0x989680 ;  /* 0x009896800000895d */ /* 0x004fea0003900000 */
[----:B------:R-:W2:Y:S02]  /*9550*/  @!P0 SYNCS.PHASECHK.TRANS64 P0, [R0+URZ], R3 ;  /* 0x00000003000085a7 */ /* 0x000ea400080010ff */
[----:B--2---:R-:W-:Y:S05]  /*9560*/  @!P0 BRA `(.L_x_138) ;  /* 0xfffffffc00f08947 */ /* 0x004fea000383ffff */
[----:B------:R-:W-:Y:S05]  /*9570*/  BRA `(.L_x_139) ;  /* 0xffffff8c00cc7947 */ /* 0x000fea000383ffff */
.L_x_39:
[----:B----4-:R-:W-:-:S07]  /*9580*/  MOV R0, UR5 ;  /* 0x0000000500007c02 */ /* 0x010fce0008000f00 */
.L_x_140:
[----:B-1----:R1:W2:Y:S02]  /*9590*/  SYNCS.PHASECHK.TRANS64.TRYWAIT P0, [R0+URZ], R3 ;  /* 0x00000003000075a7 */ /* 0x0022a400080011ff */
[----:B--2---:R-:W-:Y:S05]  /*95a0*/  @!P0 NANOSLEEP.SYNCS 0x989680 ;  /* 0x009896800000895d */ /* 0x004fea0003900000 */
[----:B------:R-:W2:Y:S02]  /*95b0*/  @!P0 SYNCS.PHASECHK.TRANS64 P0, [R0+URZ], R3 ;  /* 0x00000003000085a7 */ /* 0x000ea400080010ff */
[----:B--2---:R-:W-:Y:S05]  /*95c0*/  @!P0 BRA `(.L_x_140) ;  /* 0xfffffffc00f08947 */ /* 0x004fea000383ffff */
[----:B------:R-:W-:Y:S05]  /*95d0*/  BRA `(.L_x_141) ;  /* 0xffffff8c00d87947 */ /* 0x000fea000383ffff */
.L_x_40:
[----:B----4-:R-:W-:-:S07]  /*95e0*/  MOV R0, UR5 ;  /* 0x0000000500007c02 */ /* 0x010fce0008000f00 */
.L_x_142:
[----:B-1----:R1:W2:Y:S02]  /*95f0*/  SYNCS.PHASECHK.TRANS64.TRYWAIT P0, [R0+URZ], R3 ;  /* 0x00000003000075a7 */ /* 0x0022a400080011ff */
[----:B--2---:R-:W-:Y:S05]  /*9600*/  @!P0 NANOSLEEP.SYNCS 0x989680 ;  /* 0x009896800000895d */ /* 0x004fea0003900000 */
[----:B------:R-:W2:Y:S02]  /*9610*/  @!P0 SYNCS.PHASECHK.TRANS64 P0, [R0+URZ], R3 ;  /* 0x00000003000085a7 */ /* 0x000ea400080010ff */
[----:B--2---:R-:W-:Y:S05]  /*9620*/  @!P0 BRA `(.L_x_142) ;  /* 0xfffffffc00f08947 */ /* 0x004fea000383ffff */
[----:B------:R-:W-:Y:S05]  /*9630*/  BRA `(.L_x_143) ;  /* 0xffffff8c00e47947 */ /* 0x000fea000383ffff */
.L_x_41:
[----:B----4-:R-:W-:-:S07]  /*9640*/  MOV R0, UR5 ;  /* 0x0000000500007c02 */ /* 0x010fce0008000f00 */
.L_x_144:
[----:B-1----:R1:W2:Y:S02]  /*9650*/  SYNCS.PHASECHK.TRANS64.TRYWAIT P0, [R0+URZ], R3 ;  /* 0x00000003000075a7 */ /* 0x0022a400080011ff */
[----:B--2---:R-:W-:Y:S05]  /*9660*/  @!P0 NANOSLEEP.SYNCS 0x989680 ;  /* 0x009896800000895d */ /* 0x004fea0003900000 */
[----:B------:R-:W2:Y:S02]  /*9670*/  @!P0 SYNCS.PHASECHK.TRANS64 P0, [R0+URZ], R3 ;  /* 0x00000003000085a7 */ /* 0x000ea400080010ff */
[----:B--2---:R-:W-:Y:S05]  /*9680*/  @!P0 BRA `(.L_x_144) ;  /* 0xfffffffc00f08947 */ /* 0x004fea000383ffff */
[----:B------:R-:W-:Y:S05]  /*9690*/  BRA `(.L_x_145) ;  /* 0xffffff8c00f07947 */ /* 0x000fea000383ffff */
.L_x_42:
[----:B----4-:R-:W-:-:S07]  /*96a0*/  MOV R0, UR5 ;  /* 0x0000000500007c02 */ /* 0x010fce0008000f00 */
.L_x_146:
[----:B-1----:R1:W2:Y:S02]  /*96b0*/  SYNCS.PHASECHK.TRANS64.TRYWAIT P0, [R0+URZ], R3 ;  /* 0x00000003000075a7 */ /* 0x0022a400080011ff */
[----:B--2---:R-:W-:Y:S05]  /*96c0*/  @!P0 NANOSLEEP.SYNCS 0x989680 ;  /* 0x009896800000895d */ /* 0x004fea0003900000 */
[----:B------:R-:W2:Y:S02]  /*96d0*/  @!P0 SYNCS.PHASECHK.TRANS64 P0, [R0+URZ], R3 ;  /* 0x00000003000085a7 */ /* 0x000ea400080010ff */
[----:B--2---:R-:W-:Y:S05]  /*96e0*/  @!P0 BRA `(.L_x_146) ;  /* 0xfffffffc00f08947 */ /* 0x004fea000383ffff */
[----:B------:R-:W-:Y:S05]  /*96f0*/  BRA `(.L_x_147) ;  /* 0xffffff8c00fc7947 */ /* 0x000fea000383ffff */
.L_x_43:
[----:B----4-:R-:W-:-:S07]  /*9700*/  MOV R0, UR5 ;  /* 0x0000000500007c02 */ /* 0x010fce0008000f00 */
.L_x_148:
[----:B-1----:R1:W2:Y:S02]  /*9710*/  SYNCS.PHASECHK.TRANS64.TRYWAIT P0, [R0+URZ], R3 ;  /* 0x00000003000075a7 */ /* 0x0022a400080011ff */
[----:B--2---:R-:W-:Y:S05]  /*9720*/  @!P0 NANOSLEEP.SYNCS 0x989680 ;  /* 0x009896800000895d */ /* 0x004fea0003900000 */
[----:B------:R-:W2:Y:S02]  /*9730*/  @!P0 SYNCS.PHASECHK.TRANS64 P0, [R0+URZ], R3 ;  /* 0x00000003000085a7 */ /* 0x000ea400080010ff */
[----:B--2---:R-:W-:Y:S05]  /*9740*/  @!P0 BRA `(.L_x_148) ;  /* 0xfffffffc00f08947 */ /* 0x004fea000383ffff */
[----:B------:R-:W-:Y:S05]  /*9750*/  BRA `(.L_x_149) ;  /* 0xffffff9000087947 */ /* 0x000fea000383ffff */
.L_x_44:
[----:B----4-:R-:W-:-:S07]  /*9760*/  MOV R0, UR5 ;  /* 0x0000000500007c02 */ /* 0x010fce0008000f00 */
.L_x_150:
[----:B-1----:R1:W2:Y:S02]  /*9770*/  SYNCS.PHASECHK.TRANS64.TRYWAIT P0, [R0+URZ], R3 ;  /* 0x00000003000075a7 */ /* 0x0022a400080011ff */
[----:B--2---:R-:W-:Y:S05]  /*9780*/  @!P0 NANOSLEEP.SYNCS 0x989680 ;  /* 0x009896800000895d */ /* 0x004fea0003900000 */
[----:B------:R-:W2:Y:S02]  /*9790*/  @!P0 SYNCS.PHASECHK.TRANS64 P0, [R0+URZ], R3 ;  /* 0x00000003000085a7 */ /* 0x000ea400080010ff */
[----:B--2---:R-:W-:Y:S05]  /*97a0*/  @!P0 BRA `(.L_x_150) ;  /* 0xfffffffc00f08947 */ /* 0x004fea000383ffff */
[----:B------:R-:W-:Y:S05]  /*97b0*/  BRA `(.L_x_151) ;  /* 0xffffff9000147947 */ /* 0x000fea000383ffff */
.L_x_45:
[----:B----4-:R-:W-:-:S07]  /*97c0*/  MOV R0, UR5 ;  /* 0x0000000500007c02 */ /* 0x010fce0008000f00 */
.L_x_152:
[----:B-1----:R1:W2:Y:S02]  /*97d0*/  SYNCS.PHASECHK.TRANS64.TRYWAIT P0, [R0+URZ], R3 ;  /* 0x00000003000075a7 */ /* 0x0022a400080011ff */
[----:B--2---:R-:W-:Y:S05]  /*97e0*/  @!P0 NANOSLEEP.SYNCS 0x989680 ;  /* 0x009896800000895d */ /* 0x004fea0003900000 */
[----:B------:R-:W2:Y:S02]  /*97f0*/  @!P0 SYNCS.PHASECHK.TRANS64 P0, [R0+URZ], R3 ;  /* 0x00000003000085a7 */ /* 0x000ea400080010ff */
[----:B--2---:R-:W-:Y:S05]  /*9800*/  @!P0 BRA `(.L_x_152) ;  /* 0xfffffffc00f08947 */ /* 0x004fea000383ffff */
[----:B------:R-:W-:Y:S05]  /*9810*/  BRA `(.L_x_153) ;  /* 0xffffff9000207947 */ /* 0x000fea000383ffff */
.L_x_48:
[----:B-1----:R1:W2:Y:S02]  /*9820*/  SYNCS.PHASECHK.TRANS64.TRYWAIT P0, [R0+URZ+0x150], R4 ;  /* 0x00015004000075a7 */ /* 0x0022a400080011ff */
[----:B--2---:R-:W-:Y:S05]  /*9830*/  @!P0 NANOSLEEP.SYNCS 0x989680 ;  /* 0x009896800000895d */ /* 0x004fea0003900000 */
[----:B------:R-:W2:Y:S02]  /*9840*/  @!P0 SYNCS.PHASECHK.TRANS64 P0, [R0+URZ+0x150], R4 ;  /* 0x00015004000085a7 */ /* 0x000ea400080010ff */
[----:B--2---:R-:W-:Y:S05]  /*9850*/  @!P0 BRA `(.L_x_48) ;  /* 0xfffffffc00f08947 */ /* 0x004fea000383ffff */
[----:B------:R-:W-:Y:S05]  /*9860*/  BRA `(.L_x_154) ;  /* 0xffffff90007c7947 */ /* 0x000fea000383ffff */
.L_x_49:
[----:B------:R-:W-:-:S07]  /*9870*/  MOV R0, UR5 ;  /* 0x0000000500007c02 */ /* 0x000fce0008000f00 */
.L_x_155:
[----:B-1----:R1:W2:Y:S02]  /*9880*/  SYNCS.PHASECHK.TRANS64.TRYWAIT P0, [R0+URZ+0x100], R5 ;  /* 0x00010005000075a7 */ /* 0x0022a400080011ff */
[----:B--2---:R-:W-:Y:S05]  /*9890*/  @!P0 NANOSLEEP.SYNCS 0x989680 ;  /* 0x009896800000895d */ /* 0x004fea0003900000 */
[----:B------:R-:W2:Y:S02]  /*98a0*/  @!P0 SYNCS.PHASECHK.TRANS64 P0, [R0+URZ+0x100], R5 ;  /* 0x00010005000085a7 */ /* 0x000ea400080010ff */
[----:B--2---:R-:W-:Y:S05]  /*98b0*/  @!P0 BRA `(.L_x_155) ;  /* 0xfffffffc00f08947 */ /* 0x004fea000383ffff */
[----:B------:R-:W-:Y:S05]  /*98c0*/  BRA `(.L_x_156) ;  /* 0xffffff90008c7947 */ /* 0x000fea000383ffff */
.L_x_50:
[----:B-1----:R1:W2:Y:S02]  /*98d0*/  SYNCS.PHASECHK.TRANS64.TRYWAIT P1, [R0+URZ+0xf0], R4 ;  /* 0x0000f004000075a7 */ /* 0x0022a400080211ff */
[----:B--2---:R-:W-:Y:S05]  /*98e0*/  @!P1 NANOSLEEP.SYNCS 0x989680 ;  /* 0x009896800000995d */ /* 0x004fea0003900000 */
[----:B------:R-:W2:Y:S02]  /*98f0*/  @!P1 SYNCS.PHASECHK.TRANS64 P1, [R0+URZ+0xf0], R4 ;  /* 0x0000f004000095a7 */ /* 0x000ea400080210ff */
[----:B--2---:R-:W-:Y:S05]  /*9900*/  @!P1 BRA `(.L_x_50) ;  /* 0xfffffffc00f09947 */ /* 0x004fea000383ffff */
[----:B------:R-:W-:Y:S05]  /*9910*/  BRA `(.L_x_157) ;  /* 0xffffff9000bc7947 */ /* 0x000fea000383ffff */
.L_x_53:
[----:B------:R-:W-:-:S07]  /*9920*/  MOV R0, UR5 ;  /* 0x0000000500007c02 */ /* 0x000fce0008000f00 */
.L_x_158:
[----:B-1----:R1:W2:Y:S02]  /*9930*/  SYNCS.PHASECHK.TRANS64.TRYWAIT P0, [R0+URZ+0x100], R2 ;  /* 0x00010002000075a7 */ /* 0x0022a400080011ff */
[----:B--2---:R-:W-:Y:S05]  /*9940*/  @!P0 NANOSLEEP.SYNCS 0x989680 ;  /* 0x009896800000895d */ /* 0x004fea0003900000 */
[----:B------:R-:W2:Y:S02]  /*9950*/  @!P0 SYNCS.PHASECHK.TRANS64 P0, [R0+URZ+0x100], R2 ;  /* 0x00010002000085a7 */ /* 0x000ea400080010ff */
[----:B--2---:R-:W-:Y:S05]  /*9960*/  @!P0 BRA `(.L_x_158) ;  /* 0xfffffffc00f08947 */ /* 0x004fea000383ffff */
[----:B------:R-:W-:Y:S05]  /*9970*/  BRA `(.L_x_52) ;  /* 0xffffff9400107947 */ /* 0x000fea000383ffff */
.L_x_60:
[----:B-1----:R1:W2:Y:S02]  /*9980*/  SYNCS.PHASECHK.TRANS64.TRYWAIT P1, [R0+URZ+0xf0], R2 ;  /* 0x0000f002000075a7 */ /* 0x0022a400080211ff */
[----:B--2---:R-:W-:Y:S05]  /*9990*/  @!P1 NANOSLEEP.SYNCS 0x989680 ;  /* 0x009896800000995d */ /* 0x004fea0003900000 */
[----:B------:R-:W2:Y:S02]  /*99a0*/  @!P1 SYNCS.PHASECHK.TRANS64 P1, [R0+URZ+0xf0], R2 ;  /* 0x0000f002000095a7 */ /* 0x000ea400080210ff */
[----:B--2---:R-:W-:Y:S05]  /*99b0*/  @!P1 BRA `(.L_x_60) ;  /* 0xfffffffc00f09947 */ /* 0x004fea000383ffff */
[----:B------:R-:W-:Y:S05]  /*99c0*/  BRA `(.L_x_159) ;  /* 0xffffff9800707947 */ /* 0x000fea000383ffff */
.L_x_61:
[----:B------:R-:W-:-:S07]  /*99d0*/  MOV R2, UR8 ;  /* 0x0000000800027c02 */ /* 0x000fce0008000f00 */
.L_x_160:
[----:B-1----:R1:W2:Y:S02]  /*99e0*/  SYNCS.PHASECHK.TRANS64.TRYWAIT P0, [R2+URZ+0x130], R0 ;  /* 0x00013000020075a7 */ /* 0x0022a400080011ff */
[----:B--2---:R-:W-:Y:S05]  /*99f0*/  @!P0 NANOSLEEP.SYNCS 0x989680 ;  /* 0x009896800000895d */ /* 0x004fea0003900000 */
[----:B------:R-:W2:Y:S02]  /*9a00*/  @!P0 SYNCS.PHASECHK.TRANS64 P0, [R2+URZ+0x130], R0 ;  /* 0x00013000020085a7 */ /* 0x000ea400080010ff */
[----:B--2---:R-:W-:Y:S05]  /*9a10*/  @!P0 BRA `(.L_x_160) ;  /* 0xfffffffc00f08947 */ /* 0x004fea000383ffff */
[----:B------:R-:W-:Y:S05]  /*9a20*/  BRA `(.L_x_161) ;  /* 0xffffff9800c07947 */ /* 0x000fea000383ffff */
.L_x_64:
[----:B------:R-:W-:Y:S07]  /*9a30*/  MOV R0, UR7 ;  /* 0x0000000700007c02 */ /* 0x000fee0008000f00 */
.L_x_162:
[----:B-1----:R1:W2:Y:S02]  /*9a40*/  SYNCS.PHASECHK.TRANS64.TRYWAIT P0, [R0+URZ], R2 ;  /* 0x00000002000075a7 */ /* 0x0022a400080011ff */
[----:B--2---:R-:W-:Y:S05]  /*9a50*/  @!P0 NANOSLEEP.SYNCS 0x989680 ;  /* 0x009896800000895d */ /* 0x004fea0003900000 */
[----:B------:R-:W2:Y:S02]  /*9a60*/  @!P0 SYNCS.PHASECHK.TRANS64 P0, [R0+URZ], R2 ;  /* 0x00000002000085a7 */ /* 0x000ea400080010ff */
[----:B--2---:R-:W-:Y:S05]  /*9a70*/  @!P0 BRA `(.L_x_162) ;  /* 0xfffffffc00f08947 */ /* 0x004fea000383ffff */
[----:B------:R-:W-:Y:S05]  /*9a80*/  BRA `(.L_x_63) ;  /* 0xffffff9800dc7947 */ /* 0x000fea000383ffff */
.L_x_67:
[----:B------:R-:W-:-:S07]  /*9a90*/  MOV R0, UR5 ;  /* 0x0000000500007c02 */ /* 0x000fce0008000f00 */
.L_x_163:
[----:B--2---:R2:W3:Y:S02]  /*9aa0*/  SYNCS.PHASECHK.TRANS64.TRYWAIT P0, [R0+URZ], R2 ;  /* 0x00000002000075a7 */ /* 0x0044e400080011ff */
[----:B---3--:R-:W-:Y:S05]  /*9ab0*/  @!P0 NANOSLEEP.SYNCS 0x989680 ;  /* 0x009896800000895d */ /* 0x008fea0003900000 */
[----:B------:R-:W3:Y:S02]  /*9ac0*/  @!P0 SYNCS.PHASECHK.TRANS64 P0, [R0+URZ], R2 ;  /* 0x00000002000085a7 */ /* 0x000ee400080010ff */
[----:B---3--:R-:W-:Y:S05]  /*9ad0*/  @!P0 BRA `(.L_x_163) ;  /* 0xfffffffc00f08947 */ /* 0x008fea000383ffff */
[----:B------:R-:W-:Y:S05]  /*9ae0*/  BRA `(.L_x_164) ;  /* 0xffffff9c00907947 */ /* 0x000fea000383ffff */
.L_x_68:
[----:B------:R-:W-:-:S07]  /*9af0*/  MOV R0, UR5 ;  /* 0x0000000500007c02 */ /* 0x000fce0008000f00 */
.L_x_165:
[----:B-1----:R1:W2:Y:S02]  /*9b00*/  SYNCS.PHASECHK.TRANS64.TRYWAIT P0, [R0+URZ], R3 ;  /* 0x00000003000075a7 */ /* 0x0022a400080011ff */
[----:B--2---:R-:W-:Y:S05]  /*9b10*/  @!P0 NANOSLEEP.SYNCS 0x989680 ;  /* 0x009896800000895d */ /* 0x004fea0003900000 */
[----:B------:R-:W2:Y:S02]  /*9b20*/  @!P0 SYNCS.PHASECHK.TRANS64 P0, [R0+URZ], R3 ;  /* 0x00000003000085a7 */ /* 0x000ea400080010ff */
[----:B--2---:R-:W-:Y:S05]  /*9b30*/  @!P0 BRA `(.L_x_165) ;  /* 0xfffffffc00f08947 */ /* 0x004fea000383ffff */
[----:B------:R-:W-:Y:S05]  /*9b40*/  BRA `(.L_x_166) ;  /* 0xffffff9c009c7947 */ /* 0x000fea000383ffff */
.L_x_69:
[----:B------:R-:W-:-:S07]  /*9b50*/  MOV R0, UR5 ;  /* 0x0000000500007c02 */ /* 0x000fce0008000f00 */
.L_x_167:
[----:B-1----:R1:W2:Y:S02]  /*9b60*/  SYNCS.PHASECHK.TRANS64.TRYWAIT P0, [R0+URZ], R3 ;  /* 0x00000003000075a7 */ /* 0x0022a400080011ff */
[----:B--2---:R-:W-:Y:S05]  /*9b70*/  @!P0 NANOSLEEP.SYNCS 0x989680 ;  /* 0x009896800000895d */ /* 0x004fea0003900000 */
[----:B------:R-:W2:Y:S02]  /*9b80*/  @!P0 SYNCS.PHASECHK.TRANS64 P0, [R0+URZ], R3 ;  /* 0x00000003000085a7 */ /* 0x000ea400080010ff */
[----:B--2---:R-:W-:Y:S05]  /*9b90*/  @!P0 BRA `(.L_x_167) ;  /* 0xfffffffc00f08947 */ /* 0x004fea000383ffff */
[----:B------:R-:W-:Y:S05]  /*9ba0*/  BRA `(.L_x_168) ;  /* 0xffffff9c00a87947 */ /* 0x000fea000383ffff */
.L_x_70:
[----:B-1----:R-:W-:-:S07]  /*9bb0*/  MOV R0, UR7 ;  /* 0x0000000700007c02 */ /* 0x002fce0008000f00 */
.L_x_169:
[----:B-1----:R1:W2:Y:S02]  /*9bc0*/  SYNCS.PHASECHK.TRANS64.TRYWAIT P0, [R0+URZ], R2 ;  /* 0x00000002000075a7 */ /* 0x0022a400080011ff */
[----:B--2---:R-:W-:Y:S05]  /*9bd0*/  @!P0 NANOSLEEP.SYNCS 0x989680 ;  /* 0x009896800000895d */ /* 0x004fea0003900000 */
[----:B------:R-:W2:Y:S02]  /*9be0*/  @!P0 SYNCS.PHASECHK.TRANS64 P0, [R0+URZ], R2 ;  /* 0x00000002000085a7 */ /* 0x000ea400080010ff */
[----:B--2---:R-:W-:Y:S05]  /*9bf0*/  @!P0 BRA `(.L_x_169) ;  /* 0xfffffffc00f08947 */ /* 0x004fea000383ffff */
[----:B------:R-:W-:Y:S05]  /*9c00*/  BRA `(.L_x_170) ;  /* 0xffffff9c00b47947 */ /* 0x000fea000383ffff */
.L_x_75:
[----:B--2---:R2:W3:Y:S02]  /*9c10*/  SYNCS.PHASECHK.TRANS64.TRYWAIT P0, [R0+URZ+0xf0], R2 ;  /* 0x0000f002000075a7 */ /* 0x0044e400080011ff */
[----:B---3--:R-:W-:Y:S05]  /*9c20*/  @!P0 NANOSLEEP.SYNCS 0x989680 ;  /* 0x009896800000895d */ /* 0x008fea0003900000 */
[----:B------:R-:W3:Y:S02]  /*9c30*/  @!P0 SYNCS.PHASECHK.TRANS64 P0, [R0+URZ+0xf0], R2 ;  /* 0x0000f002000085a7 */ /* 0x000ee400080010ff */
[----:B---3--:R-:W-:Y:S05]  /*9c40*/  @!P0 BRA `(.L_x_75) ;  /* 0xfffffffc00f08947 */ /* 0x008fea000383ffff */
[----:B------:R-:W-:Y:S05]  /*9c50*/  BRA `(.L_x_171) ;  /* 0xffffffa000c07947 */ /* 0x000fea000383ffff */
.L_x_78:
[----:B------:R-:W-:Y:S07]  /*9c60*/  MOV R0, UR7 ;  /* 0x0000000700007c02 */ /* 0x000fee0008000f00 */
.L_x_172:
[----:B--2---:R2:W3:Y:S02]  /*9c70*/  SYNCS.PHASECHK.TRANS64.TRYWAIT P0, [R0+URZ+0xe8], R2 ;  /* 0x0000e802000075a7 */ /* 0x0044e400080011ff */
[----:B---3--:R-:W-:Y:S05]  /*9c80*/  @!P0 NANOSLEEP.SYNCS 0x989680 ;  /* 0x009896800000895d */ /* 0x008fea0003900000 */
[----:B------:R-:W3:Y:S02]  /*9c90*/  @!P0 SYNCS.PHASECHK.TRANS64 P0, [R0+URZ+0xe8], R2 ;  /* 0x0000e802000085a7 */ /* 0x000ee400080010ff */
[----:B---3--:R-:W-:Y:S05]  /*9ca0*/  @!P0 BRA `(.L_x_172) ;  /* 0xfffffffc00f08947 */ /* 0x008fea000383ffff */
[----:B------:R-:W-:Y:S05]  /*9cb0*/  BRA `(.L_x_77) ;  /* 0xffffffa400a07947 */ /* 0x000fea000383ffff */
.L_x_81:
[----:B------:R-:W-:Y:S07]  /*9cc0*/  MOV R0, UR7 ;  /* 0x0000000700007c02 */ /* 0x000fee0008000f00 */
.L_x_173:
[----:B-1----:R1:W2:Y:S02]  /*9cd0*/  SYNCS.PHASECHK.TRANS64.TRYWAIT P0, [R0+URZ+0xc0], R14 ;  /* 0x0000c00e000075a7 */ /* 0x0022a400080011ff */
[----:B--2---:R-:W-:Y:S05]  /*9ce0*/  @!P0 NANOSLEEP.SYNCS 0x989680 ;  /* 0x009896800000895d */ /* 0x004fea0003900000 */
[----:B------:R-:W2:Y:S02]  /*9cf0*/  @!P0 SYNCS.PHASECHK.TRANS64 P0, [R0+URZ+0xc0], R14 ;  /* 0x0000c00e000085a7 */ /* 0x000ea400080010ff */
[----:B--2---:R-:W-:Y:S05]  /*9d00*/  @!P0 BRA `(.L_x_173) ;  /* 0xfffffffc00f08947 */ /* 0x004fea000383ffff */
[----:B------:R-:W-:Y:S05]  /*9d10*/  BRA `(.L_x_174) ;  /* 0xffffffa800187947 */ /* 0x000fea000383ffff */
.L_x_82:
[----:B------:R-:W-:Y:S07]  /*9d20*/  MOV R0, UR7 ;  /* 0x0000000700007c02 */ /* 0x000fee0008000f00 */
.L_x_175:
[----:B-1----:R1:W2:Y:S02]  /*9d30*/  SYNCS.PHASECHK.TRANS64.TRYWAIT P0, [R0+URZ+0xc8], R14 ;  /* 0x0000c80e000075a7 */ /* 0x0022a400080011ff */
[----:B--2---:R-:W-:Y:S05]  /*9d40*/  @!P0 NANOSLEEP.SYNCS 0x989680 ;  /* 0x009896800000895d */ /* 0x004fea0003900000 */
[----:B------:R-:W2:Y:S02]  /*9d50*/  @!P0 SYNCS.PHASECHK.TRANS64 P0, [R0+URZ+0xc8], R14 ;  /* 0x0000c80e000085a7 */ /* 0x000ea400080010ff */
[----:B--2---:R-:W-:Y:S05]  /*9d60*/  @!P0 BRA `(.L_x_175) ;  /* 0xfffffffc00f08947 */ /* 0x004fea000383ffff */
[----:B------:R-:W-:Y:S05]  /*9d70*/  BRA `(.L_x_176) ;  /* 0xffffffa800507947 */ /* 0x000fea000383ffff */
.L_x_83:
[----:B------:R-:W-:Y:S07]  /*9d80*/  MOV R0, UR7 ;  /* 0x0000000700007c02 */ /* 0x000fee0008000f00 */
.L_x_177:
[----:B-1----:R1:W2:Y:S02]  /*9d90*/  SYNCS.PHASECHK.TRANS64.TRYWAIT P0, [R0+URZ+0xd0], R14 ;  /* 0x0000d00e000075a7 */ /* 0x0022a400080011ff */
[----:B--2---:R-:W-:Y:S05]  /*9da0*/  @!P0 NANOSLEEP.SYNCS 0x989680 ;  /* 0x009896800000895d */ /* 0x004fea0003900000 */
[----:B------:R-:W2:Y:S02]  /*9db0*/  @!P0 SYNCS.PHASECHK.TRANS64 P0, [R0+URZ+0xd0], R14 ;  /* 0x0000d00e000085a7 */ /* 0x000ea400080010ff */
[----:B--2---:R-:W-:Y:S05]  /*9dc0*/  @!P0 BRA `(.L_x_177) ;  /* 0xfffffffc00f08947 */ /* 0x004fea000383ffff */
[----:B------:R-:W-:Y:S05]  /*9dd0*/  BRA `(.L_x_178) ;  /* 0xffffffa800947947 */ /* 0x000fea000383ffff */
.L_x_84:
[----:B------:R-:W-:Y:S07]  /*9de0*/  MOV R0, UR7 ;  /* 0x0000000700007c02 */ /* 0x000fee0008000f00 */
.L_x_179:
[----:B-1----:R1:W2:Y:S02]  /*9df0*/  SYNCS.PHASECHK.TRANS64.TRYWAIT P0, [R0+URZ+0xd8], R14 ;  /* 0x0000d80e000075a7 */ /* 0x0022a400080011ff */
[----:B--2---:R-:W-:Y:S05]  /*9e00*/  @!P0 NANOSLEEP.SYNCS 0x989680 ;  /* 0x009896800000895d */ /* 0x004fea0003900000 */
[----:B------:R-:W2:Y:S02]  /*9e10*/  @!P0 SYNCS.PHASECHK.TRANS64 P0, [R0+URZ+0xd8], R14 ;  /* 0x0000d80e000085a7 */ /* 0x000ea400080010ff */
[----:B--2---:R-:W-:Y:S05]  /*9e20*/  @!P0 BRA `(.L_x_179) ;  /* 0xfffffffc00f08947 */ /* 0x004fea000383ffff */
[----:B------:R-:W-:Y:S05]  /*9e30*/  BRA `(.L_x_180) ;  /* 0xffffffac00187947 */ /* 0x000fea000383ffff */
.L_x_86:
[----:B------:R-:W-:-:S07]  /*9e40*/  MOV R0, UR7 ;  /* 0x0000000700007c02 */ /* 0x000fce0008000f00 */
.L_x_181:
[----:B-1----:R1:W3:Y:S02]  /*9e50*/  SYNCS.PHASECHK.TRANS64.TRYWAIT P0, [R0+URZ+0xc0], R2 ;  /* 0x0000c002000075a7 */ /* 0x0022e400080011ff */
[----:B---3--:R-:W-:Y:S05]  /*9e60*/  @!P0 NANOSLEEP.SYNCS 0x989680 ;  /* 0x009896800000895d */ /* 0x008fea0003900000 */
[----:B------:R-:W3:Y:S02]  /*9e70*/  @!P0 SYNCS.PHASECHK.TRANS64 P0, [R0+URZ+0xc0], R2 ;  /* 0x0000c002000085a7 */ /* 0x000ee400080010ff */
[----:B---3--:R-:W-:Y:S05]  /*9e80*/  @!P0 BRA `(.L_x_181) ;  /* 0xfffffffc00f08947 */ /* 0x008fea000383ffff */
[----:B------:R-:W-:Y:S05]  /*9e90*/  BRA `(.L_x_182) ;  /* 0xffffffac00887947 */ /* 0x000fea000383ffff */
.L_x_87:
[----:B-1----:R-:W-:-:S07]  /*9ea0*/  MOV R0, UR7 ;  /* 0x0000000700007c02 */ /* 0x002fce0008000f00 */
.L_x_183:
[----:B-1----:R1:W3:Y:S02]  /*9eb0*/  SYNCS.PHASECHK.TRANS64.TRYWAIT P0, [R0+URZ+0xc8], R2 ;  /* 0x0000c802000075a7 */ /* 0x0022e400080011ff */
[----:B---3--:R-:W-:Y:S05]  /*9ec0*/  @!P0 NANOSLEEP.SYNCS 0x989680 ;  /* 0x009896800000895d */ /* 0x008fea0003900000 */
[----:B------:R-:W3:Y:S02]  /*9ed0*/  @!P0 SYNCS.PHASECHK.TRANS64 P0, [R0+URZ+0xc8], R2 ;  /* 0x0000c802000085a7 */ /* 0x000ee400080010ff */
[----:B---3--:R-:W-:Y:S05]  /*9ee0*/  @!P0 BRA `(.L_x_183) ;  /* 0xfffffffc00f08947 */ /* 0x008fea000383ffff */
[----:B------:R-:W-:Y:S05]  /*9ef0*/  BRA `(.L_x_184) ;  /* 0xffffffac00787947 */ /* 0x000fea000383ffff */
.L_x_88:
[----:B-1----:R-:W-:-:S07]  /*9f00*/  MOV R0, UR7 ;  /* 0x0000000700007c02 */ /* 0x002fce0008000f00 */
.L_x_185:
[----:B-1----:R1:W3:Y:S02]  /*9f10*/  SYNCS.PHASECHK.TRANS64.TRYWAIT P0, [R0+URZ+0xd0], R2 ;  /* 0x0000d002000075a7 */ /* 0x0022e400080011ff */
[----:B---3--:R-:W-:Y:S05]  /*9f20*/  @!P0 NANOSLEEP.SYNCS 0x989680 ;  /* 0x009896800000895d */ /* 0x008fea0003900000 */
[----:B------:R-:W3:Y:S02]  /*9f30*/  @!P0 SYNCS.PHASECHK.TRANS64 P0, [R0+URZ+0xd0], R2 ;  /* 0x0000d002000085a7 */ /* 0x000ee400080010ff */
[----:B---3--:R-:W-:Y:S05]  /*9f40*/  @!P0 BRA `(.L_x_185) ;  /* 0xfffffffc00f08947 */ /* 0x008fea000383ffff */
[----:B------:R-:W-:Y:S05]  /*9f50*/  BRA `(.L_x_186) ;  /* 0xffffffac00687947 */ /* 0x000fea000383ffff */
.L_x_90:
[----:B--2---:R2:W4:Y:S02]  /*9f60*/  SYNCS.PHASECHK.TRANS64.TRYWAIT P0, [R0+URZ+0xf0], R2 ;  /* 0x0000f002000075a7 */ /* 0x00452400080011ff */
[----:B----4-:R-:W-:Y:S05]  /*9f70*/  @!P0 NANOSLEEP.SYNCS 0x989680 ;  /* 0x009896800000895d */ /* 0x010fea0003900000 */
[----:B------:R-:W4:Y:S02]  /*9f80*/  @!P0 SYNCS.PHASECHK.TRANS64 P0, [R0+URZ+0xf0], R2 ;  /* 0x0000f002000085a7 */ /* 0x000f2400080010ff */
[----:B----4-:R-:W-:Y:S05]  /*9f90*/  @!P0 BRA `(.L_x_90) ;  /* 0xfffffffc00f08947 */ /* 0x010fea000383ffff */
[----:B------:R-:W-:Y:S05]  /*9fa0*/  BRA `(.L_x_187) ;  /* 0xffffffb000347947 */ /* 0x000fea000383ffff */
.L_x_101:
[----:B-1----:R1:W3:Y:S02]  /*9fb0*/  SYNCS.PHASECHK.TRANS64.TRYWAIT P1, [R2+URZ+0xa0], R0 ;  /* 0x0000a000020075a7 */ /* 0x0022e400080211ff */
[----:B---3--:R-:W-:Y:S05]  /*9fc0*/  @!P1 NANOSLEEP.SYNCS 0x989680 ;  /* 0x009896800000995d */ /* 0x008fea0003900000 */
[----:B------:R-:W3:Y:S02]  /*9fd0*/  @!P1 SYNCS.PHASECHK.TRANS64 P1, [R2+URZ+0xa0], R0 ;  /* 0x0000a000020095a7 */ /* 0x000ee400080210ff */
[----:B---3--:R-:W-:Y:S05]  /*9fe0*/  @!P1 BRA `(.L_x_101) ;  /* 0xfffffffc00f09947 */ /* 0x008fea000383ffff */
[----:B------:R-:W-:Y:S05]  /*9ff0*/  BRA `(.L_x_100) ;  /* 0xffffffbc004c7947 */ /* 0x000fea000383ffff */
.L_x_103:
[----:B-1----:R1:W2:Y:S02]  /*a000*/  SYNCS.PHASECHK.TRANS64.TRYWAIT P0, [R113+URZ+0x110], R3 ;  /* 0x00011003710075a7 */ /* 0x0022a400080011ff */
[----:B--2---:R-:W-:Y:S05]  /*a010*/  @!P0 NANOSLEEP.SYNCS 0x989680 ;  /* 0x009896800000895d */ /* 0x004fea0003900000 */
[----:B------:R-:W2:Y:S02]  /*a020*/  @!P0 SYNCS.PHASECHK.TRANS64 P0, [R113+URZ+0x110], R3 ;  /* 0x00011003710085a7 */ /* 0x000ea400080010ff */
[----:B--2---:R-:W-:Y:S05]  /*a030*/  @!P0 BRA `(.L_x_103) ;  /* 0xfffffffc00f08947 */ /* 0x004fea000383ffff */
[----:B------:R-:W-:Y:S05]  /*a040*/  BRA `(.L_x_102) ;  /* 0xffffffbc00a07947 */ /* 0x000fea000383ffff */
.L_x_111:
[----:B--2---:R2:W3:Y:S02]  /*a050*/  SYNCS.PHASECHK.TRANS64.TRYWAIT P0, [R0+URZ+0xa0], R3 ;  /* 0x0000a003000075a7 */ /* 0x0044e400080011ff */
[----:B---3--:R-:W-:Y:S05]  /*a060*/  @!P0 NANOSLEEP.SYNCS 0x989680 ;  /* 0x009896800000895d */ /* 0x008fea0003900000 */
[----:B------:R-:W3:Y:S02]  /*a070*/  @!P0 SYNCS.PHASECHK.TRANS64 P0, [R0+URZ+0xa0], R3 ;  /* 0x0000a003000085a7 */ /* 0x000ee400080010ff */
[----:B---3--:R-:W-:Y:S05]  /*a080*/  @!P0 BRA `(.L_x_111) ;  /* 0xfffffffc00f08947 */ /* 0x008fea000383ffff */
[----:B------:R-:W-:Y:S05]  /*a090*/  BRA `(.L_x_110) ;  /* 0xffffffc800907947 */ /* 0x000fea000383ffff */
.L_x_119:
[----:B--2---:R2:W3:Y:S02]  /*a0a0*/  SYNCS.PHASECHK.TRANS64.TRYWAIT P0, [R0+URZ+0xa0], R4 ;  /* 0x0000a004000075a7 */ /* 0x0044e400080011ff */
[----:B---3--:R-:W-:Y:S05]  /*a0b0*/  @!P0 NANOSLEEP.SYNCS 0x989680 ;  /* 0x009896800000895d */ /* 0x008fea0003900000 */
[----:B------:R-:W3:Y:S02]  /*a0c0*/  @!P0 SYNCS.PHASECHK.TRANS64 P0, [R0+URZ+0xa0], R4 ;  /* 0x0000a004000085a7 */ /* 0x000ee400080010ff */
[----:B---3--:R-:W-:Y:S05]  /*a0d0*/  @!P0 BRA `(.L_x_119) ;  /* 0xfffffffc00f08947 */ /* 0x008fea000383ffff */
[----:B------:R-:W-:Y:S05]  /*a0e0*/  BRA `(.L_x_118) ;  /* 0xffffffd400d47947 */ /* 0x000fea000383ffff */
.L_x_127:
[----:B--2---:R2:W3:Y:S02]  /*a0f0*/  SYNCS.PHASECHK.TRANS64.TRYWAIT P0, [R0+URZ+0xa0], R4 ;  /* 0x0000a004000075a7 */ /* 0x0044e400080011ff */
[----:B---3--:R-:W-:Y:S05]  /*a100*/  @!P0 NANOSLEEP.SYNCS 0x989680 ;  /* 0x009896800000895d */ /* 0x008fea0003900000 */
[----:B------:R-:W3:Y:S02]  /*a110*/  @!P0 SYNCS.PHASECHK.TRANS64 P0, [R0+URZ+0xa0], R4 ;  /* 0x0000a004000085a7 */ /* 0x000ee400080010ff */
[----:B---3--:R-:W-:Y:S05]  /*a120*/  @!P0 BRA `(.L_x_127) ;  /* 0xfffffffc00f08947 */ /* 0x008fea000383ffff */
[----:B------:R-:W-:Y:S05]  /*a130*/  BRA `(.L_x_126) ;  /* 0xffffffe400247947 */ /* 0x000fea000383ffff */
        .weak           $__internal_0_$__cuda_sm10x_tcgen05_guardrail_trap_col_being_dealloced_not_returned_by_alloc
        .type           $__internal_0_$__cuda_sm10x_tcgen05_guardrail_trap_col_being_dealloced_not_returned_by_alloc,@function
        .size           $__internal_0_$__cuda_sm10x_tcgen05_guardrail_trap_col_being_dealloced_not_returned_by_alloc,($__internal_1_$__cuda_sm10x_tcgen05_guardrail_trap_phase_invalid_during_alloc - $__internal_0_$__cuda_sm10x_tcgen05_guardrail_trap_col_being_dealloced_not_returned_by_alloc)
$__internal_0_$__cuda_sm10x_tcgen05_guardrail_trap_col_being_dealloced_not_returned_by_alloc:
[----:B------:R-:W-:Y:S05]  /*a140*/  BPT.TRAP 0x1 ;  /* 0x000000040000795c */ /* 0x000fea0000300000 */
[----:B------:R-:W-:-:S04]  /*a150*/  HFMA2 R3, -RZ, RZ, 0, 0 ;  /* 0x00000000ff037431 */ /* 0x000fc800000001ff */
[----:B------:R-:W-:Y:S05]  /*a160*/  RET.REL.NODEC R2 `(_ZN7cutlass13device_kernelINS_4gemm6kernel13GemmUniversalIN4cute5tupleIJiiiiEEENS1_10collective13CollectiveMmaINS1_35MainloopSm100TmaUmmaWarpSpecializedILi10ELi2ELi4ENS5_IJNS4_1CILi1EEESB_SB_EEEEENS5_IJNSA_ILi64EEENSA_ILi256EEESE_EEENS_12float_e4m3_tENS5_IJlSB_lEEESH_SI_NS4_8TiledMMAINS4_8MMA_AtomIJNS4_10MMA_TraitsINS4_19SM100_MMA_F8F6F4_SSEJSH_SH_fSE_SF_NS4_17integral_constantINS4_4UMMA5MajorELSP_0EEESQ_NSN_INSO_7ScaleInELSR_0EEESS_EEEEEENS4_6LayoutISC_NS5_IJNSA_ILi0EEESW_SW_EEEEENS5_IJNS4_10UnderscoreESZ_SZ_EEEEENS4_13SM90_TMA_LOADENS4_14ComposedLayoutINS4_7SwizzleILi2ELi4ELi3EEENS4_18smem_ptr_flag_bitsILi8EEENSV_INS5_IJNSA_ILi8EEESE_EEENS5_IJSE_SB_EEEEEEEvNS4_8identityES12_S1C_vS1D_EENS_8epilogue10collective18CollectiveEpilogueINS1F_23Sm100TmaWarpSpecializedILi4ELi2ELi32ELb0ELb0EEEJSG_NS5_IJNSV_ISE_SB_EES1K_EEESH_SI_SH_SI_NS1F_6fusion15FusionCallbacksIS1J_NS1M_17LinearCombinationISH_fSH_fLNS_15FloatRoundStyleE2EEESG_S1L_JEEENS4_5SM1004TMEM4LOAD26SM100_TMEM_LOAD_16dp32b32xES12_S1C_NS4_39AutoVectorizingCopyWithAssumedAlignmentILi128EEENS4_14SM90_TMA_STOREES1C_S1X_S1X_EEEvvEEEEvNT_6ParamsE) ;  /* 0xffffff5c02a47950 */ /* 0x000fea0003c3ffff */
        .weak           $__internal_1_$__cuda_sm10x_tcgen05_guardrail_trap_phase_invalid_during_alloc
        .type           $__internal_1_$__cuda_sm10x_tcgen05_guardrail_trap_phase_invalid_during_alloc,@function
        .size           $__internal_1_$__cuda_sm10x_tcgen05_guardrail_trap_phase_invalid_during_alloc,($__internal_2_$__cuda_sm10x_tcgen05_guardrail_trap_unallocated_columns_being_dealloced - $__internal_1_$__cuda_sm10x_tcgen05_guardrail_trap_phase_invalid_during_alloc)
$__internal_1_$__cuda_sm10x_tcgen05_guardrail_trap_phase_invalid_during_alloc:
[----:B------:R-:W-:Y:S05]  /*a170*/  BPT.TRAP 0x1 ;  /* 0x000000040000795c */ /* 0x000fea0000300000 */
[----:B------:R-:W-:-:S04]  /*a180*/  MOV R3, 0x0 ;  /* 0x0000000000037802 */ /* 0x000fc80000000f00 */
[----:B------:R-:W-:Y:S05]  /*a190*/  RET.REL.NODEC R2 `(_ZN7cutlass13device_kernelINS_4gemm6kernel13GemmUniversalIN4cute5tupleIJiiiiEEENS1_10collective13CollectiveMmaINS1_35MainloopSm100TmaUmmaWarpSpecializedILi10ELi2ELi4ENS5_IJNS4_1CILi1EEESB_SB_EEEEENS5_IJNSA_ILi64EEENSA_ILi256EEESE_EEENS_12float_e4m3_tENS5_IJlSB_lEEESH_SI_NS4_8TiledMMAINS4_8MMA_AtomIJNS4_10MMA_TraitsINS4_19SM100_MMA_F8F6F4_SSEJSH_SH_fSE_SF_NS4_17integral_constantINS4_4UMMA5MajorELSP_0EEESQ_NSN_INSO_7ScaleInELSR_0EEESS_EEEEEENS4_6LayoutISC_NS5_IJNSA_ILi0EEESW_SW_EEEEENS5_IJNS4_10UnderscoreESZ_SZ_EEEEENS4_13SM90_TMA_LOADENS4_14ComposedLayoutINS4_7SwizzleILi2ELi4ELi3EEENS4_18smem_ptr_flag_bitsILi8EEENSV_INS5_IJNSA_ILi8EEESE_EEENS5_IJSE_SB_EEEEEEEvNS4_8identityES12_S1C_vS1D_EENS_8epilogue10collective18CollectiveEpilogueINS1F_23Sm100TmaWarpSpecializedILi4ELi2ELi32ELb0ELb0EEEJSG_NS5_IJNSV_ISE_SB_EES1K_EEESH_SI_SH_SI_NS1F_6fusion15FusionCallbacksIS1J_NS1M_17LinearCombinationISH_fSH_fLNS_15FloatRoundStyleE2EEESG_S1L_JEEENS4_5SM1004TMEM4LOAD26SM100_TMEM_LOAD_16dp32b32xES12_S1C_NS4_39AutoVectorizingCopyWithAssumedAlignmentILi128EEENS4_14SM90_TMA_STOREES1C_S1X_S1X_EEEvvEEEEvNT_6ParamsE) ;  /* 0xffffff5c02987950 */ /* 0x000fea0003c3ffff */
        .weak           $__internal_2_$__cuda_sm10x_tcgen05_guardrail_trap_unallocated_columns_being_dealloced
        .type           $__internal_2_$__cuda_sm10x_tcgen05_guardrail_trap_unallocated_columns_being_dealloced,@function
        .size           $__internal_2_$__cuda_sm10x_tcgen05_guardrail_trap_unallocated_columns_being_dealloced,(.L_x_189 - $__internal_2_$__cuda_sm10x_tcgen05_guardrail_trap_unallocated_columns_being_dealloced)
$__internal_2_$__cuda_sm10x_tcgen05_guardrail_trap_unallocated_columns_being_dealloced:
[----:B------:R-:W-:Y:S05]  /*a1a0*/  BPT.TRAP 0x1 ;  /* 0x000000040000795c */ /* 0x000fea0000300000 */
[----:B------:R-:W-:-:S04]  /*a1b0*/  HFMA2 R3, -RZ, RZ, 0, 0 ;  /* 0x00000000ff037431 */ /* 0x000fc800000001ff */
[----:B------:R-:W-:Y:S05]  /*a1c0*/  RET.REL.NODEC R2 `(_ZN7cutlass13device_kernelINS_4gemm6kernel13GemmUniversalIN4cute5tupleIJiiiiEEENS1_10collective13CollectiveMmaINS1_35MainloopSm100TmaUmmaWarpSpecializedILi10ELi2ELi4ENS5_IJNS4_1CILi1EEESB_SB_EEEEENS5_IJNSA_ILi64EEENSA_ILi256EEESE_EEENS_12float_e4m3_tENS5_IJlSB_lEEESH_SI_NS4_8TiledMMAINS4_8MMA_AtomIJNS4_10MMA_TraitsINS4_19SM100_MMA_F8F6F4_SSEJSH_SH_fSE_SF_NS4_17integral_constantINS4_4UMMA5MajorELSP_0EEESQ_NSN_INSO_7ScaleInELSR_0EEESS_EEEEEENS4_6LayoutISC_NS5_IJNSA_ILi0EEESW_SW_EEEEENS5_IJNS4_10UnderscoreESZ_SZ_EEEEENS4_13SM90_TMA_LOADENS4_14ComposedLayoutINS4_7SwizzleILi2ELi4ELi3EEENS4_18smem_ptr_flag_bitsILi8EEENSV_INS5_IJNSA_ILi8EEESE_EEENS5_IJSE_SB_EEEEEEEvNS4_8identityES12_S1C_vS1D_EENS_8epilogue10collective18CollectiveEpilogueINS1F_23Sm100TmaWarpSpecializedILi4ELi2ELi32ELb0ELb0EEEJSG_NS5_IJNSV_ISE_SB_EES1K_EEESH_SI_SH_SI_NS1F_6fusion15FusionCallbacksIS1J_NS1M_17LinearCombinationISH_fSH_fLNS_15FloatRoundStyleE2EEESG_S1L_JEEENS4_5SM1004TMEM4LOAD26SM100_TMEM_LOAD_16dp32b32xES12_S1C_NS4_39AutoVectorizingCopyWithAssumedAlignmentILi128EEENS4_14SM90_TMA_STOREES1C_S1X_S1X_EEEvvEEEEvNT_6ParamsE) ;  /* 0xffffff5c028c7950 */ /* 0x000fea0003c3ffff */
.L_x_188:
[----:B------:R-:W-:-:S00]  /*a1d0*/  BRA `(.L_x_188) ;  /* 0xfffffffc00fc7947 */ /* 0x000fc0000383ffff */
[----:B------:R-:W-:-:S00]  /*a1e0*/  NOP ;  /* 0x0000000000007918 */ /* 0x000fc00000000000 */
        /* <DEDUP_REMOVED lines=9> */
.L_x_189:


//--------------------- .nv.global.init           --------------------------
	.section	.nv.global.init,"aw",@progbits
.nv.global.init:
	.type		$str$27,@object
	.size		$str$27,($str$28 - $str$27)
$str$27:
        /*0000*/ 	.byte	0x28, 0x61, 0x64, 0x64, 0x72, 0x65, 0x73, 0x73, 0x20, 0x26, 0x20, 0x6d, 0x61, 0x73, 0x6b, 0x29
        /*0010*/ 	.byte	0x20, 0x3d, 0x3d, 0x20, 0x30, 0x00
	.type		$str$28,@object
	.size		$str$28,($str$26 - $str$28)
$str$28:
        /*0016*/ 	.byte	0x2f, 0x74, 0x6d, 0x70, 0x2f, 0x63, 0x75, 0x74, 0x6c, 0x61, 0x73, 0x73, 0x5f, 0x73, 0x77, 0x65
        /*0026*/ 	.byte	0x65, 0x70, 0x5f, 0x73, 0x72, 0x63, 0x2f, 0x69, 0x6e, 0x63, 0x6c, 0x75, 0x64, 0x65, 0x2f, 0x63
        /*0036*/ 	.byte	0x75, 0x74, 0x65, 0x2f, 0x70, 0x6f, 0x69, 0x6e, 0x74, 0x65, 0x72, 0x5f, 0x66, 0x6c, 0x61, 0x67
        /*0046*/ 	.byte	0x67, 0x65, 0x64, 0x2e, 0x68, 0x70, 0x70, 0x00
	.type		$str$26,@object
	.size		$str$26,($str$25 - $str$26)
$str$26:
        /*004e*/ 	.byte	0x2f, 0x74, 0x6d, 0x70, 0x2f, 0x63, 0x75, 0x74, 0x6c, 0x61, 0x73, 0x73, 0x5f, 0x73, 0x77, 0x65
        /*005e*/ 	.byte	0x65, 0x70, 0x5f, 0x73, 0x72, 0x63, 0x2f, 0x69, 0x6e, 0x63, 0x6c, 0x75, 0x64, 0x65, 0x2f, 0x63
        /*006e*/ 	.byte	0x75, 0x74, 0x65, 0x2f, 0x61, 0x74, 0x6f, 0x6d, 0x2f, 0x63, 0x6f, 0x70, 0x79, 0x5f, 0x74, 0x72
        /*007e*/ 	.byte	0x61, 0x69, 0x74, 0x73, 0x5f, 0x73, 0x6d, 0x31, 0x30, 0x30, 0x2e, 0x68, 0x70, 0x70, 0x00
	.type		$str$25,@object
	.size		$str$25,(__unnamed_1 - $str$25)
$str$25:
        /*008d*/ 	.byte	0x28, 0x28, 0x75, 0x69, 0x6e, 0x74, 0x33, 0x32, 0x5f, 0x74, 0x28, 0x74, 0x68, 0x72, 0x65, 0x61
        /*009d*/ 	.byte	0x64, 0x49, 0x64, 0x78, 0x2e, 0x78, 0x29, 0x20, 0x2f, 0x20, 0x33, 0x32, 0x29, 0x20, 0x25, 0x20
        /*00ad*/ 	.byte	0x34, 0x29, 0x20, 0x3d, 0x3d, 0x20, 0x28, 0x28, 0x28, 0x74, 0x6d, 0x65, 0x6d, 0x5f, 0x61, 0x64
        /*00bd*/ 	.byte	0x64, 0x72, 0x20, 0x3e, 0x3e, 0x20, 0x31, 0x36, 0x29, 0x20, 0x2f, 0x20, 0x33, 0x32, 0x29, 0x20
        /*00cd*/ 	.byte	0x25, 0x20, 0x34, 0x29, 0x00
	.type		__unnamed_1,@object
	.size		__unnamed_1,(__unnamed_2 - __unnamed_1)
__unnamed_1:
        /*00d2*/ 	.byte	0x61, 0x75, 0x74, 0x6f, 0x20, 0x63, 0x75, 0x74, 0x65, 0x3a, 0x3a, 0x61, 0x73, 0x5f, 0x70, 0x6f
        /* <DEDUP_REMOVED lines=24> */
        /*0262*/ 	.byte	0x3c, 0x34, 0x30, 0x39, 0x36, 0x3e, 0x3e, 0x3e, 0x3e, 0x5d, 0x00
	.type		__unnamed_2,@object
	.size		__unnamed_2,(__unnamed_3 - __unnamed_2)
__unnamed_2:
        /* <DEDUP_REMOVED lines=26> */
	.type		__unnamed_3,@object
	.size		__unnamed_3,(.L_3 - __unnamed_3)
__unnamed_3:
        /* <DEDUP_REMOVED lines=40> */
        /*0688*/ 	.byte	0x74, 0x65, 0x3a, 0x3a, 0x43, 0x3c, 0x30, 0x3e, 0x3e, 0x3e, 0x3e, 0x5d, 0x00
.L_3:


//--------------------- .nv.shared._ZN7cutlass13device_kernelINS_4gemm6kernel13GemmUniversalIN4cute5tupleIJiiiiEEENS1_10collective13CollectiveMmaINS1_35MainloopSm100TmaUmmaWarpSpecializedILi10ELi2ELi4ENS5_IJNS4_1CILi1EEESB_SB_EEEEENS5_IJNSA_ILi64EEENSA_ILi256EEESE_EEENS_12float_e4m3_tENS5_IJlSB_lEEESH_SI_NS4_8TiledMMAINS4_8MMA_AtomIJNS4_10MMA_TraitsINS4_19SM100_MMA_F8F6F4_SSEJSH_SH_fSE_SF_NS4_17integral_constantINS4_4UMMA5MajorELSP_0EEESQ_NSN_INSO_7ScaleInELSR_0EEESS_EEEEEENS4_6LayoutISC_NS5_IJNSA_ILi0EEESW_SW_EEEEENS5_IJNS4_10UnderscoreESZ_SZ_EEEEENS4_13SM90_TMA_LOADENS4_14ComposedLayoutINS4_7SwizzleILi2ELi4ELi3EEENS4_18smem_ptr_flag_bitsILi8EEENSV_INS5_IJNSA_ILi8EEESE_EEENS5_IJSE_SB_EEEEEEEvNS4_8identityES12_S1C_vS1D_EENS_8epilogue10collective18CollectiveEpilogueINS1F_23Sm100TmaWarpSpecializedILi4ELi2ELi32ELb0ELb0EEEJSG_NS5_IJNSV_ISE_SB_EES1K_EEESH_SI_SH_SI_NS1F_6fusion15FusionCallbacksIS1J_NS1M_17LinearCombinationISH_fSH_fLNS_15FloatRoundStyleE2EEESG_S1L_JEEENS4_5SM1004TMEM4LOAD26SM100_TMEM_LOAD_16dp32b32xES12_S1C_NS4_39AutoVectorizingCopyWithAssumedAlignmentILi128EEENS4_14SM90_TMA_STOREES1C_S1X_S1X_EEEvvEEEEvNT_6ParamsE --------------------------
	.section	.nv.shared._ZN7cutlass13device_kernelINS_4gemm6kernel13GemmUniversalIN4cute5tupleIJiiiiEEENS1_10collective13CollectiveMmaINS1_35MainloopSm100TmaUmmaWarpSpecializedILi10ELi2ELi4ENS5_IJNS4_1CILi1EEESB_SB_EEEEENS5_IJNSA_ILi64EEENSA_ILi256EEESE_EEENS_12float_e4m3_tENS5_IJlSB_lEEESH_SI_NS4_8TiledMMAINS4_8MMA_AtomIJNS4_10MMA_TraitsINS4_19SM100_MMA_F8F6F4_SSEJSH_SH_fSE_SF_NS4_17integral_constantINS4_4UMMA5MajorELSP_0EEESQ_NSN_INSO_7ScaleInELSR_0EEESS_EEEEEENS4_6LayoutISC_NS5_IJNSA_ILi0EEESW_SW_EEEEENS5_IJNS4_10UnderscoreESZ_SZ_EEEEENS4_13SM90_TMA_LOADENS4_14ComposedLayoutINS4_7SwizzleILi2ELi4ELi3EEENS4_18smem_ptr_flag_bitsILi8EEENSV_INS5_IJNSA_ILi8EEESE_EEENS5_IJSE_SB_EEEEEEEvNS4_8identityES12_S1C_vS1D_EENS_8epilogue10collective18CollectiveEpilogueINS1F_23Sm100TmaWarpSpecializedILi4ELi2ELi32ELb0ELb0EEEJSG_NS5_IJNSV_ISE_SB_EES1K_EEESH_SI_SH_SI_NS1F_6fusion15FusionCallbacksIS1J_NS1M_17LinearCombinationISH_fSH_fLNS_15FloatRoundStyleE2EEESG_S1L_JEEENS4_5SM1004TMEM4LOAD26SM100_TMEM_LOAD_16dp32b32xES12_S1C_NS4_39AutoVectorizingCopyWithAssumedAlignmentILi128EEENS4_14SM90_TMA_STOREES1C_S1X_S1X_EEEvvEEEEvNT_6ParamsE,"aw",@nobits
	.sectionflags	@""
	.align	16
	.zero		1024


//--------------------- .nv.shared.reserved.0     --------------------------
	.section	.nv.shared.reserved.0,"aw",@nobits
	.weak		__nv_reservedSMEM_offset_0_alias
	.size		__nv_reservedSMEM_offset_0_alias, 0, 64
	.other		__nv_reservedSMEM_offset_0_alias,@"STO_CUDA_RESERVED_SHARED STV_DEFAULT"
__nv_reservedSMEM_offset_0_alias:
	.zero		0
.nv.shared.reserved.0:
	.zero		64
	.weak		__nv_reservedSMEM_tcgen05_partition
	.type		__nv_reservedSMEM_tcgen05_partition,@object
	.size		__nv_reservedSMEM_tcgen05_partition,(.L_0 - __nv_reservedSMEM_tcgen05_partition)
__nv_reservedSMEM_tcgen05_partition:
	.zero		32
.L_0:


//--------------------- .nv.global                --------------------------
	.section	.nv.global,"aw",@nobits
.nv.global:
	.type		_ZN40_INTERNAL_e6d2e264_4_k_cu_888836be_277844cute1_E,@object
	.size		_ZN40_INTERNAL_e6d2e264_4_k_cu_888836be_277844cute1_E,(_ZN40_INTERNAL_e6d2e264_4_k_cu_888836be_277844cuda3std3__45__cpo6cbeginE - _ZN40_INTERNAL_e6d2e264_4_k_cu_888836be_277844cute1_E)
_ZN40_INTERNAL_e6d2e264_4_k_cu_888836be_277844cute1_E:
	.zero		1
	.type		_ZN40_INTERNAL_e6d2e264_4_k_cu_888836be_277844cuda3std3__45__cpo6cbeginE,@object
	.size		_ZN40_INTERNAL_e6d2e264_4_k_cu_888836be_277844cuda3std3__45__cpo6cbeginE,(_ZN40_INTERNAL_e6d2e264_4_k_cu_888836be_277844cuda3std3__48in_placeE - _ZN40_INTERNAL_e6d2e264_4_k_cu_888836be_277844cuda3std3__45__cpo6cbeginE)
_ZN40_INTERNAL_e6d2e264_4_k_cu_888836be_277844cuda3std3__45__cpo6cbeginE:
	.zero		1
	.type		_ZN40_INTERNAL_e6d2e264_4_k_cu_888836be_277844cuda3std3__48in_placeE,@object
	.size		_ZN40_INTERNAL_e6d2e264_4_k_cu_888836be_277844cuda3std3__48in_placeE,(_ZN40_INTERNAL_e6d2e264_4_k_cu_888836be_277844cuda3std6ranges3__45__cpo9iter_moveE - _ZN40_INTERNAL_e6d2e264_4_k_cu_888836be_277844cuda3std3__48in_placeE)
_ZN40_INTERNAL_e6d2e264_4_k_cu_888836be_277844cuda3std3__48in_placeE:
	.zero		1
	.type		_ZN40_INTERNAL_e6d2e264_4_k_cu_888836be_277844cuda3std6ranges3__45__cpo9iter_moveE,@object
	.size		_ZN40_INTERNAL_e6d2e264_4_k_cu_888836be_277844cuda3std6ranges3__45__cpo9iter_moveE,(_ZN40_INTERNAL_e6d2e264_4_k_cu_888836be_277844cuda3std3__45__cpo5beginE - _ZN40_INTERNAL_e6d2e264_4_k_cu_888836be_277844cuda3std6ranges3__45__cpo9iter_moveE)
_ZN40_INTERNAL_e6d2e264_4_k_cu_888836be_277844cuda3std6ranges3__45__cpo9iter_moveE:
	.zero		1
	.type		_ZN40_INTERNAL_e6d2e264_4_k_cu_888836be_277844cuda3std3__45__cpo5beginE,@object
	.size		_ZN40_INTERNAL_e6d2e264_4_k_cu_888836be_277844cuda3std3__45__cpo5beginE,(_ZN40_INTERNAL_e6d2e264_4_k_cu_888836be_277844cuda3std3__442_GLOBAL__N__e6d2e264_4_k_cu_888836be_277846ignoreE - _ZN40_INTERNAL_e6d2e264_4_k_cu_888836be_277844cuda3std3__45__cpo5beginE)
_ZN40_INTERNAL_e6d2e264_4_k_cu_888836be_277844cuda3std3__45__cpo5beginE:
	.zero		1
	.type		_ZN40_INTERNAL_e6d2e264_4_k_cu_888836be_277844cuda3std3__442_GLOBAL__N__e6d2e264_4_k_cu_888836be_277846ignoreE,@object
	.size		_ZN40_INTERNAL_e6d2e264_4_k_cu_888836be_277844cuda3std3__442_GLOBAL__N__e6d2e264_4_k_cu_888836be_277846ignoreE,(_ZN40_INTERNAL_e6d2e264_4_k_cu_888836be_277844cute7productE - _ZN40_INTERNAL_e6d2e264_4_k_cu_888836be_277844cuda3std3__442_GLOBAL__N__e6d2e264_4_k_cu_888836be_277846ignoreE)
_ZN40_INTERNAL_e6d2e264_4_k_cu_888836be_277844cuda3std3__442_GLOBAL__N__e6d2e264_4_k_cu_888836be_277846ignoreE:
	.zero		1
	.type		_ZN40_INTERNAL_e6d2e264_4_k_cu_888836be_277844cute7productE,@object
	.size		_ZN40_INTERNAL_e6d2e264_4_k_cu_888836be_277844cute7productE,(_ZN40_INTERNAL_e6d2e264_4_k_cu_888836be_277844cuda3std3__45__cpo3endE - _ZN40_INTERNAL_e6d2e264_4_k_cu_888836be_277844cute7productE)
_ZN40_INTERNAL_e6d2e264_4_k_cu_888836be_277844cute7productE:
	.zero		1
	.type		_ZN40_INTERNAL_e6d2e264_4_k_cu_888836be_277844cuda3std3__45__cpo3endE,@object
	.size		_ZN40_INTERNAL_e6d2e264_4_k_cu_888836be_277844cuda3std3__45__cpo3endE,(_ZN40_INTERNAL_e6d2e264_4_k_cu_888836be_277844cuda3std3__419piecewise_constructE - _ZN40_INTERNAL_e6d2e264_4_k_cu_888836be_277844cuda3std3__45__cpo3endE)
_ZN40_INTERNAL_e6d2e264_4_k_cu_888836be_277844cuda3std3__45__cpo3endE:
	.zero		1
	.type		_ZN40_INTERNAL_e6d2e264_4_k_cu_888836be_277844cuda3std3__419piecewise_constructE,@object
	.size		_ZN40_INTERNAL_e6d2e264_4_k_cu_888836be_277844cuda3std3__419piecewise_constructE,(_ZN40_INTERNAL_e6d2e264_4_k_cu_888836be_277844cuda3std3__45__cpo4cendE - _ZN40_INTERNAL_e6d2e264_4_k_cu_888836be_277844cuda3std3__419piecewise_constructE)
_ZN40_INTERNAL_e6d2e264_4_k_cu_888836be_277844cuda3std3__419piecewise_constructE:
	.zero		1
	.type		_ZN40_INTERNAL_e6d2e264_4_k_cu_888836be_277844cuda3std3__45__cpo4cendE,@object
	.size		_ZN40_INTERNAL_e6d2e264_4_k_cu_888836be_277844cuda3std3__45__cpo4cendE,(_ZN40_INTERNAL_e6d2e264_4_k_cu_888836be_277844cuda3std6ranges3__45__cpo4swapE - _ZN40_INTERNAL_e6d2e264_4_k_cu_888836be_277844cuda3std3__45__cpo4cendE)
_ZN40_INTERNAL_e6d2e264_4_k_cu_888836be_277844cuda3std3__45__cpo4cendE:
	.zero		1
	.type		_ZN40_INTERNAL_e6d2e264_4_k_cu_888836be_277844cuda3std6ranges3__45__cpo4swapE,@object
	.size		_ZN40_INTERNAL_e6d2e264_4_k_cu_888836be_277844cuda3std6ranges3__45__cpo4swapE,(.L_11 - _ZN40_INTERNAL_e6d2e264_4_k_cu_888836be_277844cuda3std6ranges3__45__cpo4swapE)
_ZN40_INTERNAL_e6d2e264_4_k_cu_888836be_277844cuda3std6ranges3__45__cpo4swapE:
	.zero		1
.L_11:


//--------------------- .nv.constant0._ZN7cutlass13device_kernelINS_4gemm6kernel13GemmUniversalIN4cute5tupleIJiiiiEEENS1_10collective13CollectiveMmaINS1_35MainloopSm100TmaUmmaWarpSpecializedILi10ELi2ELi4ENS5_IJNS4_1CILi1EEESB_SB_EEEEENS5_IJNSA_ILi64EEENSA_ILi256EEESE_EEENS_12float_e4m3_tENS5_IJlSB_lEEESH_SI_NS4_8TiledMMAINS4_8MMA_AtomIJNS4_10MMA_TraitsINS4_19SM100_MMA_F8F6F4_SSEJSH_SH_fSE_SF_NS4_17integral_constantINS4_4UMMA5MajorELSP_0EEESQ_NSN_INSO_7ScaleInELSR_0EEESS_EEEEEENS4_6LayoutISC_NS5_IJNSA_ILi0EEESW_SW_EEEEENS5_IJNS4_10UnderscoreESZ_SZ_EEEEENS4_13SM90_TMA_LOADENS4_14ComposedLayoutINS4_7SwizzleILi2ELi4ELi3EEENS4_18smem_ptr_flag_bitsILi8EEENSV_INS5_IJNSA_ILi8EEESE_EEENS5_IJSE_SB_EEEEEEEvNS4_8identityES12_S1C_vS1D_EENS_8epilogue10collective18CollectiveEpilogueINS1F_23Sm100TmaWarpSpecializedILi4ELi2ELi32ELb0ELb0EEEJSG_NS5_IJNSV_ISE_SB_EES1K_EEESH_SI_SH_SI_NS1F_6fusion15FusionCallbacksIS1J_NS1M_17LinearCombinationISH_fSH_fLNS_15FloatRoundStyleE2EEESG_S1L_JEEENS4_5SM1004TMEM4LOAD26SM100_TMEM_LOAD_16dp32b32xES12_S1C_NS4_39AutoVectorizingCopyWithAssumedAlignmentILi128EEENS4_14SM90_TMA_STOREES1C_S1X_S1X_EEEvvEEEEvNT_6ParamsE --------------------------
	.section	.nv.constant0._ZN7cutlass13device_kernelINS_4gemm6kernel13GemmUniversalIN4cute5tupleIJiiiiEEENS1_10collective13CollectiveMmaINS1_35MainloopSm100TmaUmmaWarpSpecializedILi10ELi2ELi4ENS5_IJNS4_1CILi1EEESB_SB_EEEEENS5_IJNSA_ILi64EEENSA_ILi256EEESE_EEENS_12float_e4m3_tENS5_IJlSB_lEEESH_SI_NS4_8TiledMMAINS4_8MMA_AtomIJNS4_10MMA_TraitsINS4_19SM100_MMA_F8F6F4_SSEJSH_SH_fSE_SF_NS4_17integral_constantINS4_4UMMA5MajorELSP_0EEESQ_NSN_INSO_7ScaleInELSR_0EEESS_EEEEEENS4_6LayoutISC_NS5_IJNSA_ILi0EEESW_SW_EEEEENS5_IJNS4_10UnderscoreESZ_SZ_EEEEENS4_13SM90_TMA_LOADENS4_14ComposedLayoutINS4_7SwizzleILi2ELi4ELi3EEENS4_18smem_ptr_flag_bitsILi8EEENSV_INS5_IJNSA_ILi8EEESE_EEENS5_IJSE_SB_EEEEEEEvNS4_8identityES12_S1C_vS1D_EENS_8epilogue10collective18CollectiveEpilogueINS1F_23Sm100TmaWarpSpecializedILi4ELi2ELi32ELb0ELb0EEEJSG_NS5_IJNSV_ISE_SB_EES1K_EEESH_SI_SH_SI_NS1F_6fusion15FusionCallbacksIS1J_NS1M_17LinearCombinationISH_fSH_fLNS_15FloatRoundStyleE2EEESG_S1L_JEEENS4_5SM1004TMEM4LOAD26SM100_TMEM_LOAD_16dp32b32xES12_S1C_NS4_39AutoVectorizingCopyWithAssumedAlignmentILi128EEENS4_14SM90_TMA_STOREES1C_S1X_S1X_EEEvvEEEEvNT_6ParamsE,"a",@progbits
	.sectionflags	@""
	.align	4
.nv.constant0._ZN7cutlass13device_kernelINS_4gemm6kernel13GemmUniversalIN4cute5tupleIJiiiiEEENS1_10collective13CollectiveMmaINS1_35MainloopSm100TmaUmmaWarpSpecializedILi10ELi2ELi4ENS5_IJNS4_1CILi1EEESB_SB_EEEEENS5_IJNSA_ILi64EEENSA_ILi256EEESE_EEENS_12float_e4m3_tENS5_IJlSB_lEEESH_SI_NS4_8TiledMMAINS4_8MMA_AtomIJNS4_10MMA_TraitsINS4_19SM100_MMA_F8F6F4_SSEJSH_SH_fSE_SF_NS4_17integral_constantINS4_4UMMA5MajorELSP_0EEESQ_NSN_INSO_7ScaleInELSR_0EEESS_EEEEEENS4_6LayoutISC_NS5_IJNSA_ILi0EEESW_SW_EEEEENS5_IJNS4_10UnderscoreESZ_SZ_EEEEENS4_13SM90_TMA_LOADENS4_14ComposedLayoutINS4_7SwizzleILi2ELi4ELi3EEENS4_18smem_ptr_flag_bitsILi8EEENSV_INS5_IJNSA_ILi8EEESE_EEENS5_IJSE_SB_EEEEEEEvNS4_8identityES12_S1C_vS1D_EENS_8epilogue10collective18CollectiveEpilogueINS1F_23Sm100TmaWarpSpecializedILi4ELi2ELi32ELb0ELb0EEEJSG_NS5_IJNSV_ISE_SB_EES1K_EEESH_SI_SH_SI_NS1F_6fusion15FusionCallbacksIS1J_NS1M_17LinearCombinationISH_fSH_fLNS_15FloatRoundStyleE2EEESG_S1L_JEEENS4_5SM1004TMEM4LOAD26SM100_TMEM_LOAD_16dp32b32xES12_S1C_NS4_39AutoVectorizingCopyWithAssumedAlignmentILi128EEENS4_14SM90_TMA_STOREES1C_S1X_S1X_EEEvvEEEEvNT_6ParamsE:
	.zero		2944


//--------------------- SYMBOLS --------------------------

	.type		.nv.reservedSmem.offset0,@object
	.size		.nv.reservedSmem.offset0,0x4
	.type		.nv.reservedSmem.cap,@object
	.size		.nv.reservedSmem.cap,0x4
	.type		__assertfail,@function
